	.target	sm_100a

	.elftype	@"ET_EXEC"


//--------------------- .note.nv.tkinfo           --------------------------
	.section	.note.nv.tkinfo,"",@"SHT_NOTE"
	.sectionflags	@"SHF_NOTE_NV_TKINFO"
	.tkinfo
        /*0018*/ 	.word	0x00000002
        /*0030*/ 	.string	""
        /*0030*/ 	.string	"ptxas"
        /*0030*/ 	.string	"Cuda compilation tools, release 13.0, V13.0.88"
        /*0030*/ 	.string	"Build cuda_13.0.r13.0/compiler.36424714_0"
        /*0030*/ 	.string	"-arch sm_100a -m 64 "



//--------------------- .note.nv.cuinfo           --------------------------
	.section	.note.nv.cuinfo,"",@"SHT_NOTE"
	.sectionflags	@"SHF_NOTE_NV_CUINFO"
        /*0018*/ 	.short	0x0002
        /*001a*/ 	.short	0x0064
        /*001c*/ 	.short	0x0082
	.zero		2


//--------------------- .nv.info                  --------------------------
	.section	.nv.info,"",@"SHT_CUDA_INFO"
	.align	4


	//----- nvinfo : EIATTR_REGCOUNT
	.align		4
        /*0000*/ 	.byte	0x04, 0x2f
        /*0002*/ 	.short	(.L_19 - .L_18)
	.align		4
.L_18:
        /*0004*/ 	.word	index@(_ZN7cutlass13device_kernelINS_4conv6kernel13ConvUniversalINS1_16ConvProblemShapeILNS1_8OperatorE1ELi3EEENS1_10collective14CollectiveConvINS1_47MainloopSm100TmaUmmaWarpSpecializedImplicitGemmILS5_1ELi27ELi3ELi1ELi2EN4cute5tupleIJNSA_1CILi1EEESD_SD_EEEEENSB_IJNSC_ILi64EEESG_NSB_IJSG_EEEEEENS_12float_e4m3_tESJ_NSA_8TiledMMAINSA_8MMA_AtomIJNSA_10MMA_TraitsINSA_19SM100_MMA_F8F6F4_SSEJSJ_SJ_fSG_SG_NSA_17integral_constantINSA_4UMMA5MajorELSQ_0EEENSO_ISQ_LSQ_1EEENSO_INSP_7ScaleInELST_0EEESU_EEEEEENSA_6LayoutISE_NSB_IJNSC_ILi0EEESY_SY_EEEEENSB_IJNSA_10UnderscoreES11_S11_EEEEENS7_6detail27Sm100ImplicitGemmTileTraitsINSA_20SM90_TMA_LOAD_IM2COLENSA_14ComposedLayoutINSA_7SwizzleILi2ELi4ELi3EEENSA_18smem_ptr_flag_bitsILi8EEENSX_INSB_IJNSC_ILi8EEESG_EEENSB_IJSG_SD_EEEEEEEvEENS15_INSA_13SM90_TMA_LOADENS17_IS19_S1B_NSX_INSB_IJSG_S1C_EEENSB_IJSD_SG_EEEEEEEvEEEENS_8epilogue10collective18CollectiveEpilogueINS1P_23Sm100TmaWarpSpecializedILi1ELi1ELi32ELb0ELb0EEEJSI_NSB_IJNSX_ISG_SD_EES1U_EEESJ_NSB_IJNSB_IJllllEEESD_SY_EEESJ_S1X_NS1P_6fusion15FusionCallbacksIS1T_NS1Y_17LinearCombinationISJ_fSJ_fLNS_15FloatRoundStyleE2EEESI_S1V_JEEENSA_5SM1004TMEM4LOAD26SM100_TMEM_LOAD_16dp32b32xES16_S1G_NSA_39AutoVectorizingCopyWithAssumedAlignmentILi128EEENSA_21SM90_TMA_STORE_IM2COLES1G_S29_S29_EEEvvEEEEvNT_6ParamsE)
        /*0008*/ 	.word	0x00000056


	//----- nvinfo : EIATTR_FRAME_SIZE
	.align		4
.L_19:
        /*000c*/ 	.byte	0x04, 0x11
        /*000e*/ 	.short	(.L_21 - .L_20)
	.align		4
.L_20:
        /*0010*/ 	.word	index@($__internal_2_$__cuda_sm10x_tcgen05_guardrail_trap_unallocated_columns_being_dealloced)
        /*0014*/ 	.word	0x00000008


	//----- nvinfo : EIATTR_FRAME_SIZE
	.align		4
.L_21:
        /*0018*/ 	.byte	0x04, 0x11
        /*001a*/ 	.short	(.L_23 - .L_22)
	.align		4
.L_22:
        /*001c*/ 	.word	index@($__internal_1_$__cuda_sm10x_tcgen05_guardrail_trap_phase_invalid_during_alloc)
        /*0020*/ 	.word	0x00000008


	//----- nvinfo : EIATTR_FRAME_SIZE
	.align		4
.L_23:
        /*0024*/ 	.byte	0x04, 0x11
        /*0026*/ 	.short	(.L_25 - .L_24)
	.align		4
.L_24:
        /*0028*/ 	.word	index@($__internal_0_$__cuda_sm10x_tcgen05_guardrail_trap_col_being_dealloced_not_returned_by_alloc)
        /*002c*/ 	.word	0x00000008


	//----- nvinfo : EIATTR_FRAME_SIZE
	.align		4
.L_25:
        /*0030*/ 	.byte	0x04, 0x11
        /*0032*/ 	.short	(.L_27 - .L_26)
	.align		4
.L_26:
        /*0034*/ 	.word	index@(_ZN7cutlass13device_kernelINS_4conv6kernel13ConvUniversalINS1_16ConvProblemShapeILNS1_8OperatorE1ELi3EEENS1_10collective14CollectiveConvINS1_47MainloopSm100TmaUmmaWarpSpecializedImplicitGemmILS5_1ELi27ELi3ELi1ELi2EN4cute5tupleIJNSA_1CILi1EEESD_SD_EEEEENSB_IJNSC_ILi64EEESG_NSB_IJSG_EEEEEENS_12float_e4m3_tESJ_NSA_8TiledMMAINSA_8MMA_AtomIJNSA_10MMA_TraitsINSA_19SM100_MMA_F8F6F4_SSEJSJ_SJ_fSG_SG_NSA_17integral_constantINSA_4UMMA5MajorELSQ_0EEENSO_ISQ_LSQ_1EEENSO_INSP_7ScaleInELST_0EEESU_EEEEEENSA_6LayoutISE_NSB_IJNSC_ILi0EEESY_SY_EEEEENSB_IJNSA_10UnderscoreES11_S11_EEEEENS7_6detail27Sm100ImplicitGemmTileTraitsINSA_20SM90_TMA_LOAD_IM2COLENSA_14ComposedLayoutINSA_7SwizzleILi2ELi4ELi3EEENSA_18smem_ptr_flag_bitsILi8EEENSX_INSB_IJNSC_ILi8EEESG_EEENSB_IJSG_SD_EEEEEEEvEENS15_INSA_13SM90_TMA_LOADENS17_IS19_S1B_NSX_INSB_IJSG_S1C_EEENSB_IJSD_SG_EEEEEEEvEEEENS_8epilogue10collective18CollectiveEpilogueINS1P_23Sm100TmaWarpSpecializedILi1ELi1ELi32ELb0ELb0EEEJSI_NSB_IJNSX_ISG_SD_EES1U_EEESJ_NSB_IJNSB_IJllllEEESD_SY_EEESJ_S1X_NS1P_6fusion15FusionCallbacksIS1T_NS1Y_17LinearCombinationISJ_fSJ_fLNS_15FloatRoundStyleE2EEESI_S1V_JEEENSA_5SM1004TMEM4LOAD26SM100_TMEM_LOAD_16dp32b32xES16_S1G_NSA_39AutoVectorizingCopyWithAssumedAlignmentILi128EEENSA_21SM90_TMA_STORE_IM2COLES1G_S29_S29_EEEvvEEEEvNT_6ParamsE)
        /*0038*/ 	.word	0x00000008


	//----- nvinfo : EIATTR_MIN_STACK_SIZE
	.align		4
.L_27:
        /*003c*/ 	.byte	0x04, 0x12
        /*003e*/ 	.short	(.L_29 - .L_28)
	.align		4
.L_28:
        /*0040*/ 	.word	index@(_ZN7cutlass13device_kernelINS_4conv6kernel13ConvUniversalINS1_16ConvProblemShapeILNS1_8OperatorE1ELi3EEENS1_10collective14CollectiveConvINS1_47MainloopSm100TmaUmmaWarpSpecializedImplicitGemmILS5_1ELi27ELi3ELi1ELi2EN4cute5tupleIJNSA_1CILi1EEESD_SD_EEEEENSB_IJNSC_ILi64EEESG_NSB_IJSG_EEEEEENS_12float_e4m3_tESJ_NSA_8TiledMMAINSA_8MMA_AtomIJNSA_10MMA_TraitsINSA_19SM100_MMA_F8F6F4_SSEJSJ_SJ_fSG_SG_NSA_17integral_constantINSA_4UMMA5MajorELSQ_0EEENSO_ISQ_LSQ_1EEENSO_INSP_7ScaleInELST_0EEESU_EEEEEENSA_6LayoutISE_NSB_IJNSC_ILi0EEESY_SY_EEEEENSB_IJNSA_10UnderscoreES11_S11_EEEEENS7_6detail27Sm100ImplicitGemmTileTraitsINSA_20SM90_TMA_LOAD_IM2COLENSA_14ComposedLayoutINSA_7SwizzleILi2ELi4ELi3EEENSA_18smem_ptr_flag_bitsILi8EEENSX_INSB_IJNSC_ILi8EEESG_EEENSB_IJSG_SD_EEEEEEEvEENS15_INSA_13SM90_TMA_LOADENS17_IS19_S1B_NSX_INSB_IJSG_S1C_EEENSB_IJSD_SG_EEEEEEEvEEEENS_8epilogue10collective18CollectiveEpilogueINS1P_23Sm100TmaWarpSpecializedILi1ELi1ELi32ELb0ELb0EEEJSI_NSB_IJNSX_ISG_SD_EES1U_EEESJ_NSB_IJNSB_IJllllEEESD_SY_EEESJ_S1X_NS1P_6fusion15FusionCallbacksIS1T_NS1Y_17LinearCombinationISJ_fSJ_fLNS_15FloatRoundStyleE2EEESI_S1V_JEEENSA_5SM1004TMEM4LOAD26SM100_TMEM_LOAD_16dp32b32xES16_S1G_NSA_39AutoVectorizingCopyWithAssumedAlignmentILi128EEENSA_21SM90_TMA_STORE_IM2COLES1G_S29_S29_EEEvvEEEEvNT_6ParamsE)
        /*0044*/ 	.word	0x00000008
.L_29:


//--------------------- .nv.compat                --------------------------
	.section	.nv.compat,"",@"SHT_CUDA_COMPAT_INFO"
	.align	4
        /*0000*/ 	.byte	0x02, 0x09, 0x01, 0x00, 0x02, 0x02, 0x02, 0x00, 0x02, 0x05, 0x05, 0x00, 0x03, 0x07, 0x01, 0x01
        /*0010*/ 	.byte	0x02, 0x03, 0x01, 0x00, 0x02, 0x06, 0x01, 0x00, 0x04, 0x0b, 0x08, 0x00, 0x09, 0x00, 0x00, 0x00
        /*0020*/ 	.byte	0x00, 0x00, 0x00, 0x00


//--------------------- .nv.info._ZN7cutlass13device_kernelINS_4conv6kernel13ConvUniversalINS1_16ConvProblemShapeILNS1_8OperatorE1ELi3EEENS1_10collective14CollectiveConvINS1_47MainloopSm100TmaUmmaWarpSpecializedImplicitGemmILS5_1ELi27ELi3ELi1ELi2EN4cute5tupleIJNSA_1CILi1EEESD_SD_EEEEENSB_IJNSC_ILi64EEESG_NSB_IJSG_EEEEEENS_12float_e4m3_tESJ_NSA_8TiledMMAINSA_8MMA_AtomIJNSA_10MMA_TraitsINSA_19SM100_MMA_F8F6F4_SSEJSJ_SJ_fSG_SG_NSA_17integral_constantINSA_4UMMA5MajorELSQ_0EEENSO_ISQ_LSQ_1EEENSO_INSP_7ScaleInELST_0EEESU_EEEEEENSA_6LayoutISE_NSB_IJNSC_ILi0EEESY_SY_EEEEENSB_IJNSA_10UnderscoreES11_S11_EEEEENS7_6detail27Sm100ImplicitGemmTileTraitsINSA_20SM90_TMA_LOAD_IM2COLENSA_14ComposedLayoutINSA_7SwizzleILi2ELi4ELi3EEENSA_18smem_ptr_flag_bitsILi8EEENSX_INSB_IJNSC_ILi8EEESG_EEENSB_IJSG_SD_EEEEEEEvEENS15_INSA_13SM90_TMA_LOADENS17_IS19_S1B_NSX_INSB_IJSG_S1C_EEENSB_IJSD_SG_EEEEEEEvEEEENS_8epilogue10collective18CollectiveEpilogueINS1P_23Sm100TmaWarpSpecializedILi1ELi1ELi32ELb0ELb0EEEJSI_NSB_IJNSX_ISG_SD_EES1U_EEESJ_NSB_IJNSB_IJllllEEESD_SY_EEESJ_S1X_NS1P_6fusion15FusionCallbacksIS1T_NS1Y_17LinearCombinationISJ_fSJ_fLNS_15FloatRoundStyleE2EEESI_S1V_JEEENSA_5SM1004TMEM4LOAD26SM100_TMEM_LOAD_16dp32b32xES16_S1G_NSA_39AutoVectorizingCopyWithAssumedAlignmentILi128EEENSA_21SM90_TMA_STORE_IM2COLES1G_S29_S29_EEEvvEEEEvNT_6ParamsE --------------------------
	.section	.nv.info._ZN7cutlass13device_kernelINS_4conv6kernel13ConvUniversalINS1_16ConvProblemShapeILNS1_8OperatorE1ELi3EEENS1_10collective14CollectiveConvINS1_47MainloopSm100TmaUmmaWarpSpecializedImplicitGemmILS5_1ELi27ELi3ELi1ELi2EN4cute5tupleIJNSA_1CILi1EEESD_SD_EEEEENSB_IJNSC_ILi64EEESG_NSB_IJSG_EEEEEENS_12float_e4m3_tESJ_NSA_8TiledMMAINSA_8MMA_AtomIJNSA_10MMA_TraitsINSA_19SM100_MMA_F8F6F4_SSEJSJ_SJ_fSG_SG_NSA_17integral_constantINSA_4UMMA5MajorELSQ_0EEENSO_ISQ_LSQ_1EEENSO_INSP_7ScaleInELST_0EEESU_EEEEEENSA_6LayoutISE_NSB_IJNSC_ILi0EEESY_SY_EEEEENSB_IJNSA_10UnderscoreES11_S11_EEEEENS7_6detail27Sm100ImplicitGemmTileTraitsINSA_20SM90_TMA_LOAD_IM2COLENSA_14ComposedLayoutINSA_7SwizzleILi2ELi4ELi3EEENSA_18smem_ptr_flag_bitsILi8EEENSX_INSB_IJNSC_ILi8EEESG_EEENSB_IJSG_SD_EEEEEEEvEENS15_INSA_13SM90_TMA_LOADENS17_IS19_S1B_NSX_INSB_IJSG_S1C_EEENSB_IJSD_SG_EEEEEEEvEEEENS_8epilogue10collective18CollectiveEpilogueINS1P_23Sm100TmaWarpSpecializedILi1ELi1ELi32ELb0ELb0EEEJSI_NSB_IJNSX_ISG_SD_EES1U_EEESJ_NSB_IJNSB_IJllllEEESD_SY_EEESJ_S1X_NS1P_6fusion15FusionCallbacksIS1T_NS1Y_17LinearCombinationISJ_fSJ_fLNS_15FloatRoundStyleE2EEESI_S1V_JEEENSA_5SM1004TMEM4LOAD26SM100_TMEM_LOAD_16dp32b32xES16_S1G_NSA_39AutoVectorizingCopyWithAssumedAlignmentILi128EEENSA_21SM90_TMA_STORE_IM2COLES1G_S29_S29_EEEvvEEEEvNT_6ParamsE,"",@"SHT_CUDA_INFO"
	.sectionflags	@""
	.align	4


	//----- nvinfo : EIATTR_CUDA_API_VERSION
	.align		4
        /*0000*/ 	.byte	0x04, 0x37
        /*0002*/ 	.short	(.L_31 - .L_30)
.L_30:
        /*0004*/ 	.word	0x00000082


	//----- nvinfo : EIATTR_KPARAM_INFO
	.align		4
.L_31:
        /*0008*/ 	.byte	0x04, 0x17
        /*000a*/ 	.short	(.L_33 - .L_32)
.L_32:
        /*000c*/ 	.word	0x00000000
        /*0010*/ 	.short	0x0000
        /*0012*/ 	.short	0x0000
        /*0014*/ 	.byte	0x00, 0xf0, 0x01, 0x24


	//----- nvinfo : EIATTR_AT_ENTRY_FRAGMENTS
	.align		4
.L_33:
        /*0018*/ 	.byte	0x04, 0x4f
        /*001a*/ 	.short	(.L_35 - .L_34)


	//   ....[0]....
.L_34:
        /*001c*/ 	.word	0x00000006


	//----- nvinfo : EIATTR_RESERVED_SMEM_USED
	.align		4
.L_35:
        /*0020*/ 	.byte	0x01, 0x41
	.zero		2


	//----- nvinfo : EIATTR_SPARSE_MMA_MASK
	.align		4
        /*0024*/ 	.byte	0x03, 0x50
        /*0026*/ 	.short	0x0000


	//----- nvinfo : EIATTR_TCGEN05_1CTA_USED
	.align		4
        /*0028*/ 	.byte	0x01, 0x51
	.zero		2


	//----- nvinfo : EIATTR_MAXREG_COUNT
	.align		4
        /*002c*/ 	.byte	0x03, 0x1b
        /*002e*/ 	.short	0x00ff


	//----- nvinfo : EIATTR_NUM_BARRIERS
	.align		4
        /*0030*/ 	.byte	0x02, 0x4c
        /*0032*/ 	.byte	0x07
	.zero		1


	//----- nvinfo : EIATTR_EXTERNS
	.align		4
        /*0034*/ 	.byte	0x04, 0x0f
        /*0036*/ 	.short	(.L_37 - .L_36)


	//   ....[0]....
	.align		4
.L_36:
        /*0038*/ 	.word	index@(__assertfail)


	//----- nvinfo : EIATTR_MERCURY_ISA_VERSION
	.align		4
.L_37:
        /*003c*/ 	.byte	0x03, 0x5f
        /*003e*/ 	.short	0x0101


	//----- nvinfo : EIATTR_INT_WARP_WIDE_INSTR_OFFSETS
	.align		4
        /*0040*/ 	.byte	0x04, 0x31
        /*0042*/ 	.short	(.L_39 - .L_38)


	//   ....[0]....
.L_38:
        /*0044*/ 	.word	0x00004ba0


	//   ....[1]....
        /*0048*/ 	.word	0x00004bc0


	//   ....[2]....
        /*004c*/ 	.word	0x00004bf0


	//   ....[3]....
        /*0050*/ 	.word	0x00005710


	//   ....[4]....
        /*0054*/ 	.word	0x00005980


	//----- nvinfo : EIATTR_COOP_GROUP_MASK_REGIDS
	.align		4
.L_39:
        /*0058*/ 	.byte	0x04, 0x29
        /*005a*/ 	.short	(.L_41 - .L_40)


	//   ....[0]....
.L_40:
        /*005c*/ 	.word	0xffffffff


	//   ....[1]....
        /*0060*/ 	.word	0xffffffff


	//   ....[2]....
        /*0064*/ 	.word	0xffffffff


	//   ....[3]....
        /*0068*/ 	.word	0xffffffff


	//   ....[4]....
        /*006c*/ 	.word	0xffffffff


	//   ....[5]....
        /*0070*/ 	.word	0xffffffff


	//   ....[6]....
        /*0074*/ 	.word	0xffffffff


	//   ....[7]....
        /*0078*/ 	.word	0xffffffff


	//   ....[8]....
        /*007c*/ 	.word	0xffffffff


	//   ....[9]....
        /*0080*/ 	.word	0xffffffff


	//   ....[10]....
        /*0084*/ 	.word	0xffffffff


	//   ....[11]....
        /*0088*/ 	.word	0xffffffff


	//----- nvinfo : EIATTR_COOP_GROUP_INSTR_OFFSETS
	.align		4
.L_41:
        /*008c*/ 	.byte	0x04, 0x28
        /*008e*/ 	.short	(.L_43 - .L_42)


	//   ....[0]....
.L_42:
        /*0090*/ 	.word	0x00000090


	//   ....[1]....
        /*0094*/ 	.word	0x00000520


	//   ....[2]....
        /*0098*/ 	.word	0x000009a0


	//   ....[3]....
        /*009c*/ 	.word	0x00000ae0


	//   ....[4]....
        /*00a0*/ 	.word	0x00000be0


	//   ....[5]....
        /*00a4*/ 	.word	0x00000d30


	//   ....[6]....
        /*00a8*/ 	.word	0x00002530


	//   ....[7]....
        /*00ac*/ 	.word	0x00003ff0


	//   ....[8]....
        /*00b0*/ 	.word	0x00004200


	//   ....[9]....
        /*00b4*/ 	.word	0x00004230


	//   ....[10]....
        /*00b8*/ 	.word	0x00004a80


	//   ....[11]....
        /*00bc*/ 	.word	0x00004cc0


	//----- nvinfo : EIATTR_VRC_CTA_INIT_COUNT
	.align		4
.L_43:
        /*00c0*/ 	.byte	0x02, 0x4a
        /*00c2*/ 	.byte	0x80
	.zero		1


	//----- nvinfo : EIATTR_SYSCALL_OFFSETS
	.align		4
        /*00c4*/ 	.byte	0x04, 0x46
        /*00c6*/ 	.short	(.L_45 - .L_44)


	//   ....[0]....
.L_44:
        /*00c8*/ 	.word	0x000064e0


	//   ....[1]....
        /*00cc*/ 	.word	0x00006620


	//   ....[2]....
        /*00d0*/ 	.word	0x00006d70


	//----- nvinfo : EIATTR_MBARRIER_INSTR_OFFSETS
	.align		4
.L_45:
        /*00d4*/ 	.byte	0x04, 0x39
        /*00d6*/ 	.short	(.L_47 - .L_46)


	//   ....[0]....
.L_46:
        /*00d8*/ 	.word	0x00000620
        /*00dc*/ 	.word	0x000000ff
        /*00e0*/ 	.word	0x00000000
        /*00e4*/ 	.short	0x0100
        /*00e6*/ 	.byte	0x04
	.zero		1


	//   ....[1]....
        /*00e8*/ 	.word	0x00000630
        /*00ec*/ 	.word	0x000000ff
        /*00f0*/ 	.word	0x000000d8
        /*00f4*/ 	.short	0x0100
        /*00f6*/ 	.byte	0x04
	.zero		1


	//   ....[2]....
        /*00f8*/ 	.word	0x00000640
        /*00fc*/ 	.word	0x000000ff
        /*0100*/ 	.word	0x00000008
        /*0104*/ 	.short	0x0100
        /*0106*/ 	.byte	0x04
	.zero		1


	//   ....[3]....
        /*0108*/ 	.word	0x00000650
        /*010c*/ 	.word	0x000000ff
        /*0110*/ 	.word	0x000000e0
        /*0114*/ 	.short	0x0100
        /*0116*/ 	.byte	0x04
	.zero		1


	//   ....[4]....
        /*0118*/ 	.word	0x00000660
        /*011c*/ 	.word	0x000000ff
        /*0120*/ 	.word	0x00000010
        /*0124*/ 	.short	0x0100
        /*0126*/ 	.byte	0x04
	.zero		1


	//   ....[5]....
        /*0128*/ 	.word	0x00000670
        /*012c*/ 	.word	0x000000ff
        /*0130*/ 	.word	0x000000e8
        /*0134*/ 	.short	0x0100
        /*0136*/ 	.byte	0x04
	.zero		1


	//   ....[6]....
        /*0138*/ 	.word	0x00000680
        /*013c*/ 	.word	0x000000ff
        /*0140*/ 	.word	0x00000018
        /*0144*/ 	.short	0x0100
        /*0146*/ 	.byte	0x04
	.zero		1


	//   ....[7]....
        /*0148*/ 	.word	0x00000690
        /*014c*/ 	.word	0x000000ff
        /*0150*/ 	.word	0x000000f0
        /*0154*/ 	.short	0x0100
        /*0156*/ 	.byte	0x04
	.zero		1


	//   ....[8]....
        /*0158*/ 	.word	0x000006a0
        /*015c*/ 	.word	0x000000ff
        /*0160*/ 	.word	0x00000020
        /*0164*/ 	.short	0x0100
        /*0166*/ 	.byte	0x04
	.zero		1


	//   ....[9]....
        /*0168*/ 	.word	0x000006b0
        /*016c*/ 	.word	0x000000ff
        /*0170*/ 	.word	0x000000f8
        /*0174*/ 	.short	0x0100
        /*0176*/ 	.byte	0x04
	.zero		1


	//   ....[10]....
        /*0178*/ 	.word	0x000006c0
        /*017c*/ 	.word	0x000000ff
        /*0180*/ 	.word	0x00000028
        /*0184*/ 	.short	0x0100
        /*0186*/ 	.byte	0x04
	.zero		1


	//   ....[11]....
        /*0188*/ 	.word	0x000006d0
        /*018c*/ 	.word	0x000000ff
        /*0190*/ 	.word	0x00000100
        /*0194*/ 	.short	0x0100
        /*0196*/ 	.byte	0x04
	.zero		1


	//   ....[12]....
        /*0198*/ 	.word	0x000006e0
        /*019c*/ 	.word	0x000000ff
        /*01a0*/ 	.word	0x00000030
        /*01a4*/ 	.short	0x0100
        /*01a6*/ 	.byte	0x04
	.zero		1


	//   ....[13]....
        /*01a8*/ 	.word	0x000006f0
        /*01ac*/ 	.word	0x000000ff
        /*01b0*/ 	.word	0x00000108
        /*01b4*/ 	.short	0x0100
        /*01b6*/ 	.byte	0x04
	.zero		1


	//   ....[14]....
        /*01b8*/ 	.word	0x00000700
        /*01bc*/ 	.word	0x000000ff
        /*01c0*/ 	.word	0x00000038
        /*01c4*/ 	.short	0x0100
        /*01c6*/ 	.byte	0x04
	.zero		1


	//   ....[15]....
        /*01c8*/ 	.word	0x00000710
        /*01cc*/ 	.word	0x000000ff
        /*01d0*/ 	.word	0x00000110
        /*01d4*/ 	.short	0x0100
        /*01d6*/ 	.byte	0x04
	.zero		1


	//   ....[16]....
        /*01d8*/ 	.word	0x00000720
        /*01dc*/ 	.word	0x000000ff
        /*01e0*/ 	.word	0x00000040
        /*01e4*/ 	.short	0x0100
        /*01e6*/ 	.byte	0x04
	.zero		1


	//   ....[17]....
        /*01e8*/ 	.word	0x00000730
        /*01ec*/ 	.word	0x000000ff
        /*01f0*/ 	.word	0x00000118
        /*01f4*/ 	.short	0x0100
        /*01f6*/ 	.byte	0x04
	.zero		1


	//   ....[18]....
        /*01f8*/ 	.word	0x00000740
        /*01fc*/ 	.word	0x000000ff
        /*0200*/ 	.word	0x00000048
        /*0204*/ 	.short	0x0100
        /*0206*/ 	.byte	0x04
	.zero		1


	//   ....[19]....
        /*0208*/ 	.word	0x00000750
        /*020c*/ 	.word	0x000000ff
        /*0210*/ 	.word	0x00000120
        /*0214*/ 	.short	0x0100
        /*0216*/ 	.byte	0x04
	.zero		1


	//   ....[20]....
        /*0218*/ 	.word	0x00000760
        /*021c*/ 	.word	0x000000ff
        /*0220*/ 	.word	0x00000050
        /*0224*/ 	.short	0x0100
        /*0226*/ 	.byte	0x04
	.zero		1


	//   ....[21]....
        /*0228*/ 	.word	0x00000770
        /*022c*/ 	.word	0x000000ff
        /*0230*/ 	.word	0x00000128
        /*0234*/ 	.short	0x0100
        /*0236*/ 	.byte	0x04
	.zero		1


	//   ....[22]....
        /*0238*/ 	.word	0x00000780
        /*023c*/ 	.word	0x000000ff
        /*0240*/ 	.word	0x00000058
        /*0244*/ 	.short	0x0100
        /*0246*/ 	.byte	0x04
	.zero		1


	//   ....[23]....
        /*0248*/ 	.word	0x00000790
        /*024c*/ 	.word	0x000000ff
        /*0250*/ 	.word	0x00000130
        /*0254*/ 	.short	0x0100
        /*0256*/ 	.byte	0x04
	.zero		1


	//   ....[24]....
        /*0258*/ 	.word	0x000007a0
        /*025c*/ 	.word	0x000000ff
        /*0260*/ 	.word	0x00000060
        /*0264*/ 	.short	0x0100
        /*0266*/ 	.byte	0x04
	.zero		1


	//   ....[25]....
        /*0268*/ 	.word	0x000007b0
        /*026c*/ 	.word	0x000000ff
        /*0270*/ 	.word	0x00000138
        /*0274*/ 	.short	0x0100
        /*0276*/ 	.byte	0x04
	.zero		1


	//   ....[26]....
        /*0278*/ 	.word	0x000007c0
        /*027c*/ 	.word	0x000000ff
        /*0280*/ 	.word	0x00000068
        /*0284*/ 	.short	0x0100
        /*0286*/ 	.byte	0x04
	.zero		1


	//   ....[27]....
        /*0288*/ 	.word	0x000007d0
        /*028c*/ 	.word	0x000000ff
        /*0290*/ 	.word	0x00000140
        /*0294*/ 	.short	0x0100
        /*0296*/ 	.byte	0x04
	.zero		1


	//   ....[28]....
        /*0298*/ 	.word	0x000007e0
        /*029c*/ 	.word	0x000000ff
        /*02a0*/ 	.word	0x00000070
        /*02a4*/ 	.short	0x0100
        /*02a6*/ 	.byte	0x04
	.zero		1


	//   ....[29]....
        /*02a8*/ 	.word	0x000007f0
        /*02ac*/ 	.word	0x000000ff
        /*02b0*/ 	.word	0x00000148
        /*02b4*/ 	.short	0x0100
        /*02b6*/ 	.byte	0x04
	.zero		1


	//   ....[30]....
        /*02b8*/ 	.word	0x00000800
        /*02bc*/ 	.word	0x000000ff
        /*02c0*/ 	.word	0x00000078
        /*02c4*/ 	.short	0x0100
        /*02c6*/ 	.byte	0x04
	.zero		1


	//   ....[31]....
        /*02c8*/ 	.word	0x00000810
        /*02cc*/ 	.word	0x000000ff
        /*02d0*/ 	.word	0x00000150
        /*02d4*/ 	.short	0x0100
        /*02d6*/ 	.byte	0x04
	.zero		1


	//   ....[32]....
        /*02d8*/ 	.word	0x00000820
        /*02dc*/ 	.word	0x000000ff
        /*02e0*/ 	.word	0x00000080
        /*02e4*/ 	.short	0x0100
        /*02e6*/ 	.byte	0x04
	.zero		1


	//   ....[33]....
        /*02e8*/ 	.word	0x00000830
        /*02ec*/ 	.word	0x000000ff
        /*02f0*/ 	.word	0x00000158
        /*02f4*/ 	.short	0x0100
        /*02f6*/ 	.byte	0x04
	.zero		1


	//   ....[34]....
        /*02f8*/ 	.word	0x00000840
        /*02fc*/ 	.word	0x000000ff
        /*0300*/ 	.word	0x00000088
        /*0304*/ 	.short	0x0100
        /*0306*/ 	.byte	0x04
	.zero		1


	//   ....[35]....
        /*0308*/ 	.word	0x00000850
        /*030c*/ 	.word	0x000000ff
        /*0310*/ 	.word	0x00000160
        /*0314*/ 	.short	0x0100
        /*0316*/ 	.byte	0x04
	.zero		1


	//   ....[36]....
        /*0318*/ 	.word	0x00000860
        /*031c*/ 	.word	0x000000ff
        /*0320*/ 	.word	0x00000090
        /*0324*/ 	.short	0x0100
        /*0326*/ 	.byte	0x04
	.zero		1


	//   ....[37]....
        /*0328*/ 	.word	0x00000870
        /*032c*/ 	.word	0x000000ff
        /*0330*/ 	.word	0x00000168
        /*0334*/ 	.short	0x0100
        /*0336*/ 	.byte	0x04
	.zero		1


	//   ....[38]....
        /*0338*/ 	.word	0x00000880
        /*033c*/ 	.word	0x000000ff
        /*0340*/ 	.word	0x00000098
        /*0344*/ 	.short	0x0100
        /*0346*/ 	.byte	0x04
	.zero		1


	//   ....[39]....
        /*0348*/ 	.word	0x00000890
        /*034c*/ 	.word	0x000000ff
        /*0350*/ 	.word	0x00000170
        /*0354*/ 	.short	0x0100
        /*0356*/ 	.byte	0x04
	.zero		1


	//   ....[40]....
        /*0358*/ 	.word	0x000008a0
        /*035c*/ 	.word	0x000000ff
        /*0360*/ 	.word	0x000000a0
        /*0364*/ 	.short	0x0100
        /*0366*/ 	.byte	0x04
	.zero		1


	//   ....[41]....
        /*0368*/ 	.word	0x000008b0
        /*036c*/ 	.word	0x000000ff
        /*0370*/ 	.word	0x00000178
        /*0374*/ 	.short	0x0100
        /*0376*/ 	.byte	0x04
	.zero		1


	//   ....[42]....
        /*0378*/ 	.word	0x000008c0
        /*037c*/ 	.word	0x000000ff
        /*0380*/ 	.word	0x000000a8
        /*0384*/ 	.short	0x0100
        /*0386*/ 	.byte	0x04
	.zero		1


	//   ....[43]....
        /*0388*/ 	.word	0x000008d0
        /*038c*/ 	.word	0x000000ff
        /*0390*/ 	.word	0x00000180
        /*0394*/ 	.short	0x0100
        /*0396*/ 	.byte	0x04
	.zero		1


	//   ....[44]....
        /*0398*/ 	.word	0x000008e0
        /*039c*/ 	.word	0x000000ff
        /*03a0*/ 	.word	0x000000b0
        /*03a4*/ 	.short	0x0100
        /*03a6*/ 	.byte	0x04
	.zero		1


	//   ....[45]....
        /*03a8*/ 	.word	0x000008f0
        /*03ac*/ 	.word	0x000000ff
        /*03b0*/ 	.word	0x00000188
        /*03b4*/ 	.short	0x0100
        /*03b6*/ 	.byte	0x04
	.zero		1


	//   ....[46]....
        /*03b8*/ 	.word	0x00000900
        /*03bc*/ 	.word	0x000000ff
        /*03c0*/ 	.word	0x000000b8
        /*03c4*/ 	.short	0x0100
        /*03c6*/ 	.byte	0x04
	.zero		1


	//   ....[47]....
        /*03c8*/ 	.word	0x00000910
        /*03cc*/ 	.word	0x000000ff
        /*03d0*/ 	.word	0x00000190
        /*03d4*/ 	.short	0x0100
        /*03d6*/ 	.byte	0x04
	.zero		1


	//   ....[48]....
        /*03d8*/ 	.word	0x00000920
        /*03dc*/ 	.word	0x000000ff
        /*03e0*/ 	.word	0x000000c0
        /*03e4*/ 	.short	0x0100
        /*03e6*/ 	.byte	0x04
	.zero		1


	//   ....[49]....
        /*03e8*/ 	.word	0x00000930
        /*03ec*/ 	.word	0x000000ff
        /*03f0*/ 	.word	0x00000198
        /*03f4*/ 	.short	0x0100
        /*03f6*/ 	.byte	0x04
	.zero		1


	//   ....[50]....
        /*03f8*/ 	.word	0x00000940
        /*03fc*/ 	.word	0x000000ff
        /*0400*/ 	.word	0x000000c8
        /*0404*/ 	.short	0x0100
        /*0406*/ 	.byte	0x04
	.zero		1


	//   ....[51]....
        /*0408*/ 	.word	0x00000950
        /*040c*/ 	.word	0x000000ff
        /*0410*/ 	.word	0x000001a0
        /*0414*/ 	.short	0x0100
        /*0416*/ 	.byte	0x04
	.zero		1


	//   ....[52]....
        /*0418*/ 	.word	0x00000960
        /*041c*/ 	.word	0x000000ff
        /*0420*/ 	.word	0x000000d0
        /*0424*/ 	.short	0x0100
        /*0426*/ 	.byte	0x04
	.zero		1


	//   ....[53]....
        /*0428*/ 	.word	0x00000970
        /*042c*/ 	.word	0x000000ff
        /*0430*/ 	.word	0x000001a8
        /*0434*/ 	.short	0x0100
        /*0436*/ 	.byte	0x04
	.zero		1


	//   ....[54]....
        /*0438*/ 	.word	0x00000ab0
        /*043c*/ 	.word	0x000000ff
        /*0440*/ 	.word	0x000001b0
        /*0444*/ 	.short	0x0100
        /*0446*/ 	.byte	0x04
	.zero		1


	//   ....[55]....
        /*0448*/ 	.word	0x00000ac0
        /*044c*/ 	.word	0x000000ff
        /*0450*/ 	.word	0x000001b8
        /*0454*/ 	.short	0x0100
        /*0456*/ 	.byte	0x04
	.zero		1


	//   ....[56]....
        /*0458*/ 	.word	0x00000bb0
        /*045c*/ 	.word	0x000000ff
        /*0460*/ 	.word	0x000001c0
        /*0464*/ 	.short	0x0100
        /*0466*/ 	.byte	0x06
	.zero		1


	//   ....[57]....
        /*0468*/ 	.word	0x00000bc0
        /*046c*/ 	.word	0x000000ff
        /*0470*/ 	.word	0x000001c8
        /*0474*/ 	.short	0x0100
        /*0476*/ 	.byte	0x06
	.zero		1


	//   ....[58]....
        /*0478*/ 	.word	0x00000d00
        /*047c*/ 	.word	0x000000ff
        /*0480*/ 	.word	0x000001d0
        /*0484*/ 	.short	0x0100
        /*0486*/ 	.byte	0x06
	.zero		1


	//   ....[59]....
        /*0488*/ 	.word	0x00000d10
        /*048c*/ 	.word	0x000000ff
        /*0490*/ 	.word	0x000001d8
        /*0494*/ 	.short	0x0100
        /*0496*/ 	.byte	0x06
	.zero		1


	//   ....[60]....
        /*0498*/ 	.word	0x00000e60
        /*049c*/ 	.word	0x000000ff
        /*04a0*/ 	.word	0x000001e0
        /*04a4*/ 	.short	0x0100
        /*04a6*/ 	.byte	0x04
	.zero		1


	//   ....[61]....
        /*04a8*/ 	.word	0x00000e70
        /*04ac*/ 	.word	0x000000ff
        /*04b0*/ 	.word	0x000001f0
        /*04b4*/ 	.short	0x0100
        /*04b6*/ 	.byte	0x04
	.zero		1


	//   ....[62]....
        /*04b8*/ 	.word	0x00000e80
        /*04bc*/ 	.word	0x000000ff
        /*04c0*/ 	.word	0x000001e8
        /*04c4*/ 	.short	0x0100
        /*04c6*/ 	.byte	0x04
	.zero		1


	//   ....[63]....
        /*04c8*/ 	.word	0x00000e90
        /*04cc*/ 	.word	0x000000ff
        /*04d0*/ 	.word	0x000001f8
        /*04d4*/ 	.short	0x0100
        /*04d6*/ 	.byte	0x04
	.zero		1


	//   ....[64]....
        /*04d8*/ 	.word	0x00001810
        /*04dc*/ 	.word	0x000000ff
        /*04e0*/ 	.word	0x000000d8
        /*04e4*/ 	.short	0x010a
        /*04e6*/ 	.byte	0x04
	.zero		1


	//   ....[65]....
        /*04e8*/ 	.word	0x00001b20
        /*04ec*/ 	.word	0x000000ff
        /*04f0*/ 	.word	0x000000d8
        /*04f4*/ 	.short	0x010a
        /*04f6*/ 	.byte	0x09
	.zero		1


	//   ....[66]....
        /*04f8*/ 	.word	0x00001c90
        /*04fc*/ 	.word	0x000000ff
        /*0500*/ 	.word	0x000000d8
        /*0504*/ 	.short	0x010a
        /*0506*/ 	.byte	0x08
	.zero		1


	//   ....[67]....
        /*0508*/ 	.word	0x00001ea0
        /*050c*/ 	.word	0x000000ff
        /*0510*/ 	.word	0x000001c8
        /*0514*/ 	.short	0x0101
        /*0516*/ 	.byte	0x24
	.zero		1


	//   ....[68]....
        /*0518*/ 	.word	0x00001ed0
        /*051c*/ 	.word	0x000000ff
        /*0520*/ 	.word	0x000000d8
        /*0524*/ 	.short	0x010a
        /*0526*/ 	.byte	0x04
	.zero		1


	//   ....[69]....
        /*0528*/ 	.word	0x000021b0
        /*052c*/ 	.word	0x000000ff
        /*0530*/ 	.word	0x000000d8
        /*0534*/ 	.short	0x010a
        /*0536*/ 	.byte	0x09
	.zero		1


	//   ....[70]....
        /*0538*/ 	.word	0x00002320
        /*053c*/ 	.word	0x000000ff
        /*0540*/ 	.word	0x000000d8
        /*0544*/ 	.short	0x010a
        /*0546*/ 	.byte	0x08
	.zero		1


	//   ....[71]....
        /*0548*/ 	.word	0x00002540
        /*054c*/ 	.word	0x000000ff
        /*0550*/ 	.word	0x000001d0
        /*0554*/ 	.short	0x010a
        /*0556*/ 	.byte	0x24
	.zero		1


	//   ....[72]....
        /*0558*/ 	.word	0x00002600
        /*055c*/ 	.word	0x000000ff
        /*0560*/ 	.word	0x00000000
        /*0564*/ 	.short	0x0101
        /*0566*/ 	.byte	0x04
	.zero		1


	//   ....[73]....
        /*0568*/ 	.word	0x00002c00
        /*056c*/ 	.word	0x000000ff
        /*0570*/ 	.word	0x00000000
        /*0574*/ 	.short	0x010a
        /*0576*/ 	.byte	0x04
	.zero		1


	//   ....[74]....
        /*0578*/ 	.word	0x00002ca0
        /*057c*/ 	.word	0x000000ff
        /*0580*/ 	.word	0x00000000
        /*0584*/ 	.short	0x010a
        /*0586*/ 	.byte	0x05
	.zero		1


	//   ....[75]....
        /*0588*/ 	.word	0x00002d40
        /*058c*/ 	.word	0x000000ff
        /*0590*/ 	.word	0x00000000
        /*0594*/ 	.short	0x010a
        /*0596*/ 	.byte	0x05
	.zero		1


	//   ....[76]....
        /*0598*/ 	.word	0x00002de0
        /*059c*/ 	.word	0x000000ff
        /*05a0*/ 	.word	0x00000000
        /*05a4*/ 	.short	0x010a
        /*05a6*/ 	.byte	0x05
	.zero		1


	//   ....[77]....
        /*05a8*/ 	.word	0x00002e80
        /*05ac*/ 	.word	0x000000ff
        /*05b0*/ 	.word	0x00000000
        /*05b4*/ 	.short	0x010a
        /*05b6*/ 	.byte	0x05
	.zero		1


	//   ....[78]....
        /*05b8*/ 	.word	0x00002f20
        /*05bc*/ 	.word	0x000000ff
        /*05c0*/ 	.word	0x00000000
        /*05c4*/ 	.short	0x010a
        /*05c6*/ 	.byte	0x05
	.zero		1


	//   ....[79]....
        /*05c8*/ 	.word	0x00002fc0
        /*05cc*/ 	.word	0x000000ff
        /*05d0*/ 	.word	0x00000000
        /*05d4*/ 	.short	0x010a
        /*05d6*/ 	.byte	0x05
	.zero		1


	//   ....[80]....
        /*05d8*/ 	.word	0x00003060
        /*05dc*/ 	.word	0x000000ff
        /*05e0*/ 	.word	0x00000000
        /*05e4*/ 	.short	0x010a
        /*05e6*/ 	.byte	0x05
	.zero		1


	//   ....[81]....
        /*05e8*/ 	.word	0x00003100
        /*05ec*/ 	.word	0x000000ff
        /*05f0*/ 	.word	0x00000000
        /*05f4*/ 	.short	0x010a
        /*05f6*/ 	.byte	0x05
	.zero		1


	//   ....[82]....
        /*05f8*/ 	.word	0x000031a0
        /*05fc*/ 	.word	0x000000ff
        /*0600*/ 	.word	0x00000000
        /*0604*/ 	.short	0x010a
        /*0606*/ 	.byte	0x05
	.zero		1


	//   ....[83]....
        /*0608*/ 	.word	0x00003240
        /*060c*/ 	.word	0x000000ff
        /*0610*/ 	.word	0x00000000
        /*0614*/ 	.short	0x010a
        /*0616*/ 	.byte	0x05
	.zero		1


	//   ....[84]....
        /*0618*/ 	.word	0x000032e0
        /*061c*/ 	.word	0x000000ff
        /*0620*/ 	.word	0x00000000
        /*0624*/ 	.short	0x010a
        /*0626*/ 	.byte	0x05
	.zero		1


	//   ....[85]....
        /*0628*/ 	.word	0x00003380
        /*062c*/ 	.word	0x000000ff
        /*0630*/ 	.word	0x00000000
        /*0634*/ 	.short	0x010a
        /*0636*/ 	.byte	0x05
	.zero		1


	//   ....[86]....
        /*0638*/ 	.word	0x00003420
        /*063c*/ 	.word	0x000000ff
        /*0640*/ 	.word	0x00000000
        /*0644*/ 	.short	0x010a
        /*0646*/ 	.byte	0x05
	.zero		1


	//   ....[87]....
        /*0648*/ 	.word	0x000034c0
        /*064c*/ 	.word	0x000000ff
        /*0650*/ 	.word	0x00000000
        /*0654*/ 	.short	0x010a
        /*0656*/ 	.byte	0x05
	.zero		1


	//   ....[88]....
        /*0658*/ 	.word	0x00003560
        /*065c*/ 	.word	0x000000ff
        /*0660*/ 	.word	0x00000000
        /*0664*/ 	.short	0x010a
        /*0666*/ 	.byte	0x05
	.zero		1


	//   ....[89]....
        /*0668*/ 	.word	0x00003600
        /*066c*/ 	.word	0x000000ff
        /*0670*/ 	.word	0x00000000
        /*0674*/ 	.short	0x010a
        /*0676*/ 	.byte	0x05
	.zero		1


	//   ....[90]....
        /*0678*/ 	.word	0x000036a0
        /*067c*/ 	.word	0x000000ff
        /*0680*/ 	.word	0x00000000
        /*0684*/ 	.short	0x010a
        /*0686*/ 	.byte	0x05
	.zero		1


	//   ....[91]....
        /*0688*/ 	.word	0x00003740
        /*068c*/ 	.word	0x000000ff
        /*0690*/ 	.word	0x00000000
        /*0694*/ 	.short	0x010a
        /*0696*/ 	.byte	0x05
	.zero		1


	//   ....[92]....
        /*0698*/ 	.word	0x000037e0
        /*069c*/ 	.word	0x000000ff
        /*06a0*/ 	.word	0x00000000
        /*06a4*/ 	.short	0x010a
        /*06a6*/ 	.byte	0x05
	.zero		1


	//   ....[93]....
        /*06a8*/ 	.word	0x00003880
        /*06ac*/ 	.word	0x000000ff
        /*06b0*/ 	.word	0x00000000
        /*06b4*/ 	.short	0x010a
        /*06b6*/ 	.byte	0x05
	.zero		1


	//   ....[94]....
        /*06b8*/ 	.word	0x00003920
        /*06bc*/ 	.word	0x000000ff
        /*06c0*/ 	.word	0x00000000
        /*06c4*/ 	.short	0x010a
        /*06c6*/ 	.byte	0x05
	.zero		1


	//   ....[95]....
        /*06c8*/ 	.word	0x000039c0
        /*06cc*/ 	.word	0x000000ff
        /*06d0*/ 	.word	0x00000000
        /*06d4*/ 	.short	0x010a
        /*06d6*/ 	.byte	0x05
	.zero		1


	//   ....[96]....
        /*06d8*/ 	.word	0x00003a60
        /*06dc*/ 	.word	0x000000ff
        /*06e0*/ 	.word	0x00000000
        /*06e4*/ 	.short	0x010a
        /*06e6*/ 	.byte	0x05
	.zero		1


	//   ....[97]....
        /*06e8*/ 	.word	0x00003b00
        /*06ec*/ 	.word	0x000000ff
        /*06f0*/ 	.word	0x00000000
        /*06f4*/ 	.short	0x010a
        /*06f6*/ 	.byte	0x05
	.zero		1


	//   ....[98]....
        /*06f8*/ 	.word	0x00003ba0
        /*06fc*/ 	.word	0x000000ff
        /*0700*/ 	.word	0x00000000
        /*0704*/ 	.short	0x010a
        /*0706*/ 	.byte	0x05
	.zero		1


	//   ....[99]....
        /*0708*/ 	.word	0x00003c50
        /*070c*/ 	.word	0x00000000
        /*0710*/ 	.word	0x00000000
        /*0714*/ 	.short	0x010a
        /*0716*/ 	.byte	0xff
	.zero		1


	//   ....[100]....
        /*0718*/ 	.word	0x00003da0
        /*071c*/ 	.word	0x000000ff
        /*0720*/ 	.word	0x000001d8
        /*0724*/ 	.short	0x010a
        /*0726*/ 	.byte	0x04
	.zero		1


	//   ....[101]....
        /*0728*/ 	.word	0x00003e40
        /*072c*/ 	.word	0x000000ff
        /*0730*/ 	.word	0x000001d0
        /*0734*/ 	.short	0x010a
        /*0736*/ 	.byte	0x04
	.zero		1


	//   ....[102]....
        /*0738*/ 	.word	0x00003ee0
        /*073c*/ 	.word	0x000000ff
        /*0740*/ 	.word	0x00000000
        /*0744*/ 	.short	0x0101
        /*0746*/ 	.byte	0x05
	.zero		1


	//   ....[103]....
        /*0748*/ 	.word	0x00003f20
        /*074c*/ 	.word	0x000000ff
        /*0750*/ 	.word	0x000001d8
        /*0754*/ 	.short	0x0106
        /*0756*/ 	.byte	0x04
	.zero		1


	//   ....[104]....
        /*0758*/ 	.word	0x00003f60
        /*075c*/ 	.word	0x00000000
        /*0760*/ 	.word	0x000001d8
        /*0764*/ 	.short	0x010a
        /*0766*/ 	.byte	0xff
	.zero		1


	//   ....[105]....
        /*0768*/ 	.word	0x00004480
        /*076c*/ 	.word	0x000000ff
        /*0770*/ 	.word	0x000001d0
        /*0774*/ 	.short	0x010a
        /*0776*/ 	.byte	0x12
	.zero		1


	//   ....[106]....
        /*0778*/ 	.word	0x00004530
        /*077c*/ 	.word	0x000000ff
        /*0780*/ 	.word	0x00000000
        /*0784*/ 	.short	0x0101
        /*0786*/ 	.byte	0x1c
	.zero		1


	//   ....[107]....
        /*0788*/ 	.word	0x00004540
        /*078c*/ 	.word	0x000000ff
        /*0790*/ 	.word	0x000001f0
        /*0794*/ 	.short	0x010a
        /*0796*/ 	.byte	0x16
	.zero		1


	//   ....[108]....
        /*0798*/ 	.word	0x00004600
        /*079c*/ 	.word	0x000000ff
        /*07a0*/ 	.word	0x00000000
        /*07a4*/ 	.short	0x010a
        /*07a6*/ 	.byte	0x04
	.zero		1


	//   ....[109]....
        /*07a8*/ 	.word	0x00004640
        /*07ac*/ 	.word	0x000000ff
        /*07b0*/ 	.word	0x00000000
        /*07b4*/ 	.short	0x010a
        /*07b6*/ 	.byte	0x10
	.zero		1


	//   ....[110]....
        /*07b8*/ 	.word	0x00004780
        /*07bc*/ 	.word	0x000000ff
        /*07c0*/ 	.word	0x00000000
        /*07c4*/ 	.short	0x010a
        /*07c6*/ 	.byte	0x04
	.zero		1


	//   ....[111]....
        /*07c8*/ 	.word	0x000049d0
        /*07cc*/ 	.word	0x000000ff
        /*07d0*/ 	.word	0x00000000
        /*07d4*/ 	.short	0x010a
        /*07d6*/ 	.byte	0x04
	.zero		1


	//   ....[112]....
        /*07d8*/ 	.word	0x00004a60
        /*07dc*/ 	.word	0x000000ff
        /*07e0*/ 	.word	0x00000000
        /*07e4*/ 	.short	0x010a
        /*07e6*/ 	.byte	0x04
	.zero		1


	//   ....[113]....
        /*07e8*/ 	.word	0x00004f60
        /*07ec*/ 	.word	0x000000ff
        /*07f0*/ 	.word	0x000001d0
        /*07f4*/ 	.short	0x010a
        /*07f6*/ 	.byte	0x1c
	.zero		1


	//   ....[114]....
        /*07f8*/ 	.word	0x00005000
        /*07fc*/ 	.word	0x000000ff
        /*0800*/ 	.word	0x00000000
        /*0804*/ 	.short	0x0101
        /*0806*/ 	.byte	0x25
	.zero		1


	//   ....[115]....
        /*0808*/ 	.word	0x00005530
        /*080c*/ 	.word	0x000000ff
        /*0810*/ 	.word	0x000001c8
        /*0814*/ 	.short	0x010a
        /*0816*/ 	.byte	0x1c
	.zero		1


	//   ....[116]....
        /*0818*/ 	.word	0x000056a0
        /*081c*/ 	.word	0x000000ff
        /*0820*/ 	.word	0x000001b8
        /*0824*/ 	.short	0x010a
        /*0826*/ 	.byte	0x1c
	.zero		1


	//   ....[117]....
        /*0828*/ 	.word	0x00005a00
        /*082c*/ 	.word	0x000000ff
        /*0830*/ 	.word	0x000001b0
        /*0834*/ 	.short	0x010b
        /*0836*/ 	.byte	0x1c
	.zero		1


	//   ....[118]....
        /*0838*/ 	.word	0x00005a10
        /*083c*/ 	.word	0x000000ff
        /*0840*/ 	.word	0x00000000
        /*0844*/ 	.short	0x0101
        /*0846*/ 	.byte	0x26
	.zero		1


	//   ....[119]....
        /*0848*/ 	.word	0x00005a50
        /*084c*/ 	.word	0x00000000
        /*0850*/ 	.word	0x000001b8
        /*0854*/ 	.short	0x010a
        /*0856*/ 	.byte	0xff
	.zero		1


	//   ....[120]....
        /*0858*/ 	.word	0x00005db0
        /*085c*/ 	.word	0x000000ff
        /*0860*/ 	.word	0x000001d0
        /*0864*/ 	.short	0x010a
        /*0866*/ 	.byte	0x2b
	.zero		1


	//   ....[121]....
        /*0868*/ 	.word	0x00005e80
        /*086c*/ 	.word	0x000000ff
        /*0870*/ 	.word	0x00000000
        /*0874*/ 	.short	0x0101
        /*0876*/ 	.byte	0x04
	.zero		1


	//   ....[122]....
        /*0878*/ 	.word	0x00006990
        /*087c*/ 	.word	0x000000ff
        /*0880*/ 	.word	0x000001b0
        /*0884*/ 	.short	0x010a
        /*0886*/ 	.byte	0x2b
	.zero		1


	//   ....[123]....
        /*0888*/ 	.word	0x000069b0
        /*088c*/ 	.word	0x00000016
        /*0890*/ 	.word	0x000001e0
        /*0894*/ 	.short	0x010a
        /*0896*/ 	.byte	0xff
	.zero		1


	//   ....[124]....
        /*0898*/ 	.word	0x00006b00
        /*089c*/ 	.word	0x000000ff
        /*08a0*/ 	.word	0x000001b0
        /*08a4*/ 	.short	0x010a
        /*08a6*/ 	.byte	0x2b
	.zero		1


	//   ....[125]....
        /*08a8*/ 	.word	0x00006bf0
        /*08ac*/ 	.word	0x000000ff
        /*08b0*/ 	.word	0x00000000
        /*08b4*/ 	.short	0x0101
        /*08b6*/ 	.byte	0x04
	.zero		1


	//   ....[126]....
        /*08b8*/ 	.word	0x00006c50
        /*08bc*/ 	.word	0x00000016
        /*08c0*/ 	.word	0x000001e0
        /*08c4*/ 	.short	0x010a
        /*08c6*/ 	.byte	0xff
	.zero		1


	//   ....[127]....
        /*08c8*/ 	.word	0x000070e0
        /*08cc*/ 	.word	0x000000ff
        /*08d0*/ 	.word	0x00000000
        /*08d4*/ 	.short	0x0101
        /*08d6*/ 	.byte	0x04
	.zero		1


	//   ....[128]....
        /*08d8*/ 	.word	0x00007a10
        /*08dc*/ 	.word	0x00000000
        /*08e0*/ 	.word	0x000000d8
        /*08e4*/ 	.short	0x010a
        /*08e6*/ 	.byte	0xff
	.zero		1


	//   ....[129]....
        /*08e8*/ 	.word	0x00007a70
        /*08ec*/ 	.word	0x00000000
        /*08f0*/ 	.word	0x000000d8
        /*08f4*/ 	.short	0x010a
        /*08f6*/ 	.byte	0xff
	.zero		1


	//   ....[130]....
        /*08f8*/ 	.word	0x00007ad0
        /*08fc*/ 	.word	0x00000000
        /*0900*/ 	.word	0x000001d0
        /*0904*/ 	.short	0x010a
        /*0906*/ 	.byte	0xff
	.zero		1


	//   ....[131]....
        /*0908*/ 	.word	0x00007b30
        /*090c*/ 	.word	0x00000000
        /*0910*/ 	.word	0x00000000
        /*0914*/ 	.short	0x010a
        /*0916*/ 	.byte	0xff
	.zero		1


	//   ....[132]....
        /*0918*/ 	.word	0x00007b90
        /*091c*/ 	.word	0x00000000
        /*0920*/ 	.word	0x00000000
        /*0924*/ 	.short	0x010a
        /*0926*/ 	.byte	0xff
	.zero		1


	//   ....[133]....
        /*0928*/ 	.word	0x00007bf0
        /*092c*/ 	.word	0x00000000
        /*0930*/ 	.word	0x00000000
        /*0934*/ 	.short	0x010a
        /*0936*/ 	.byte	0xff
	.zero		1


	//   ....[134]....
        /*0938*/ 	.word	0x00007c50
        /*093c*/ 	.word	0x00000000
        /*0940*/ 	.word	0x00000000
        /*0944*/ 	.short	0x010a
        /*0946*/ 	.byte	0xff
	.zero		1


	//   ....[135]....
        /*0948*/ 	.word	0x00007cb0
        /*094c*/ 	.word	0x00000000
        /*0950*/ 	.word	0x00000000
        /*0954*/ 	.short	0x010a
        /*0956*/ 	.byte	0xff
	.zero		1


	//   ....[136]....
        /*0958*/ 	.word	0x00007d10
        /*095c*/ 	.word	0x00000000
        /*0960*/ 	.word	0x00000000
        /*0964*/ 	.short	0x010a
        /*0966*/ 	.byte	0xff
	.zero		1


	//   ....[137]....
        /*0968*/ 	.word	0x00007d70
        /*096c*/ 	.word	0x00000000
        /*0970*/ 	.word	0x00000000
        /*0974*/ 	.short	0x010a
        /*0976*/ 	.byte	0xff
	.zero		1


	//   ....[138]....
        /*0978*/ 	.word	0x00007dd0
        /*097c*/ 	.word	0x00000000
        /*0980*/ 	.word	0x00000000
        /*0984*/ 	.short	0x010a
        /*0986*/ 	.byte	0xff
	.zero		1


	//   ....[139]....
        /*0988*/ 	.word	0x00007e30
        /*098c*/ 	.word	0x00000000
        /*0990*/ 	.word	0x00000000
        /*0994*/ 	.short	0x010a
        /*0996*/ 	.byte	0xff
	.zero		1


	//   ....[140]....
        /*0998*/ 	.word	0x00007e90
        /*099c*/ 	.word	0x00000000
        /*09a0*/ 	.word	0x00000000
        /*09a4*/ 	.short	0x010a
        /*09a6*/ 	.byte	0xff
	.zero		1


	//   ....[141]....
        /*09a8*/ 	.word	0x00007ef0
        /*09ac*/ 	.word	0x00000000
        /*09b0*/ 	.word	0x00000000
        /*09b4*/ 	.short	0x010a
        /*09b6*/ 	.byte	0xff
	.zero		1


	//   ....[142]....
        /*09b8*/ 	.word	0x00007f50
        /*09bc*/ 	.word	0x00000000
        /*09c0*/ 	.word	0x00000000
        /*09c4*/ 	.short	0x010a
        /*09c6*/ 	.byte	0xff
	.zero		1


	//   ....[143]....
        /*09c8*/ 	.word	0x00007fb0
        /*09cc*/ 	.word	0x00000000
        /*09d0*/ 	.word	0x00000000
        /*09d4*/ 	.short	0x010a
        /*09d6*/ 	.byte	0xff
	.zero		1


	//   ....[144]....
        /*09d8*/ 	.word	0x00008010
        /*09dc*/ 	.word	0x00000000
        /*09e0*/ 	.word	0x00000000
        /*09e4*/ 	.short	0x010a
        /*09e6*/ 	.byte	0xff
	.zero		1


	//   ....[145]....
        /*09e8*/ 	.word	0x00008070
        /*09ec*/ 	.word	0x00000000
        /*09f0*/ 	.word	0x00000000
        /*09f4*/ 	.short	0x010a
        /*09f6*/ 	.byte	0xff
	.zero		1


	//   ....[146]....
        /*09f8*/ 	.word	0x000080d0
        /*09fc*/ 	.word	0x00000000
        /*0a00*/ 	.word	0x00000000
        /*0a04*/ 	.short	0x010a
        /*0a06*/ 	.byte	0xff
	.zero		1


	//   ....[147]....
        /*0a08*/ 	.word	0x00008130
        /*0a0c*/ 	.word	0x00000000
        /*0a10*/ 	.word	0x00000000
        /*0a14*/ 	.short	0x010a
        /*0a16*/ 	.byte	0xff
	.zero		1


	//   ....[148]....
        /*0a18*/ 	.word	0x00008190
        /*0a1c*/ 	.word	0x00000000
        /*0a20*/ 	.word	0x00000000
        /*0a24*/ 	.short	0x010a
        /*0a26*/ 	.byte	0xff
	.zero		1


	//   ....[149]....
        /*0a28*/ 	.word	0x000081f0
        /*0a2c*/ 	.word	0x00000000
        /*0a30*/ 	.word	0x00000000
        /*0a34*/ 	.short	0x010a
        /*0a36*/ 	.byte	0xff
	.zero		1


	//   ....[150]....
        /*0a38*/ 	.word	0x00008250
        /*0a3c*/ 	.word	0x00000000
        /*0a40*/ 	.word	0x00000000
        /*0a44*/ 	.short	0x010a
        /*0a46*/ 	.byte	0xff
	.zero		1


	//   ....[151]....
        /*0a48*/ 	.word	0x000082b0
        /*0a4c*/ 	.word	0x00000000
        /*0a50*/ 	.word	0x00000000
        /*0a54*/ 	.short	0x010a
        /*0a56*/ 	.byte	0xff
	.zero		1


	//   ....[152]....
        /*0a58*/ 	.word	0x00008310
        /*0a5c*/ 	.word	0x00000000
        /*0a60*/ 	.word	0x00000000
        /*0a64*/ 	.short	0x010a
        /*0a66*/ 	.byte	0xff
	.zero		1


	//   ....[153]....
        /*0a68*/ 	.word	0x00008370
        /*0a6c*/ 	.word	0x00000000
        /*0a70*/ 	.word	0x00000000
        /*0a74*/ 	.short	0x010a
        /*0a76*/ 	.byte	0xff
	.zero		1


	//   ....[154]....
        /*0a78*/ 	.word	0x000083d0
        /*0a7c*/ 	.word	0x00000000
        /*0a80*/ 	.word	0x00000000
        /*0a84*/ 	.short	0x010a
        /*0a86*/ 	.byte	0xff
	.zero		1


	//   ....[155]....
        /*0a88*/ 	.word	0x00008430
        /*0a8c*/ 	.word	0x00000000
        /*0a90*/ 	.word	0x00000000
        /*0a94*/ 	.short	0x010a
        /*0a96*/ 	.byte	0xff
	.zero		1


	//   ....[156]....
        /*0a98*/ 	.word	0x00008490
        /*0a9c*/ 	.word	0x00000000
        /*0aa0*/ 	.word	0x00000000
        /*0aa4*/ 	.short	0x010a
        /*0aa6*/ 	.byte	0xff
	.zero		1


	//   ....[157]....
        /*0aa8*/ 	.word	0x000084f0
        /*0aac*/ 	.word	0x00000004
        /*0ab0*/ 	.word	0x000001d8
        /*0ab4*/ 	.short	0x010a
        /*0ab6*/ 	.byte	0xff
	.zero		1


	//   ....[158]....
        /*0ab8*/ 	.word	0x00008550
        /*0abc*/ 	.word	0x00000004
        /*0ac0*/ 	.word	0x000001d0
        /*0ac4*/ 	.short	0x010a
        /*0ac6*/ 	.byte	0xff
	.zero		1


	//   ....[159]....
        /*0ac8*/ 	.word	0x000085b0
        /*0acc*/ 	.word	0x00000000
        /*0ad0*/ 	.word	0x000001d0
        /*0ad4*/ 	.short	0x010a
        /*0ad6*/ 	.byte	0xff
	.zero		1


	//   ....[160]....
        /*0ad8*/ 	.word	0x00008610
        /*0adc*/ 	.word	0x00000004
        /*0ae0*/ 	.word	0x000001f0
        /*0ae4*/ 	.short	0x010a
        /*0ae6*/ 	.byte	0xff
	.zero		1


	//   ....[161]....
        /*0ae8*/ 	.word	0x00008670
        /*0aec*/ 	.word	0x00000000
        /*0af0*/ 	.word	0x00000000
        /*0af4*/ 	.short	0x010a
        /*0af6*/ 	.byte	0xff
	.zero		1


	//   ....[162]....
        /*0af8*/ 	.word	0x000086d0
        /*0afc*/ 	.word	0x00000000
        /*0b00*/ 	.word	0x00000000
        /*0b04*/ 	.short	0x010a
        /*0b06*/ 	.byte	0xff
	.zero		1


	//   ....[163]....
        /*0b08*/ 	.word	0x00008730
        /*0b0c*/ 	.word	0x00000000
        /*0b10*/ 	.word	0x00000000
        /*0b14*/ 	.short	0x010a
        /*0b16*/ 	.byte	0xff
	.zero		1


	//   ....[164]....
        /*0b18*/ 	.word	0x00008790
        /*0b1c*/ 	.word	0x00000000
        /*0b20*/ 	.word	0x000001d0
        /*0b24*/ 	.short	0x010a
        /*0b26*/ 	.byte	0xff
	.zero		1


	//   ....[165]....
        /*0b28*/ 	.word	0x000087f0
        /*0b2c*/ 	.word	0x00000000
        /*0b30*/ 	.word	0x000001c8
        /*0b34*/ 	.short	0x010a
        /*0b36*/ 	.byte	0xff
	.zero		1


	//   ....[166]....
        /*0b38*/ 	.word	0x00008850
        /*0b3c*/ 	.word	0x00000000
        /*0b40*/ 	.word	0x000001b8
        /*0b44*/ 	.short	0x010a
        /*0b46*/ 	.byte	0xff
	.zero		1


	//   ....[167]....
        /*0b48*/ 	.word	0x000088b0
        /*0b4c*/ 	.word	0x00000000
        /*0b50*/ 	.word	0x000001d0
        /*0b54*/ 	.short	0x010a
        /*0b56*/ 	.byte	0xff
	.zero		1


	//   ....[168]....
        /*0b58*/ 	.word	0x00008910
        /*0b5c*/ 	.word	0x00000003
        /*0b60*/ 	.word	0x000001b0
        /*0b64*/ 	.short	0x010a
        /*0b66*/ 	.byte	0xff
	.zero		1


	//   ....[169]....
        /*0b68*/ 	.word	0x00008960
        /*0b6c*/ 	.word	0x00000016
        /*0b70*/ 	.word	0x000001e0
        /*0b74*/ 	.short	0x010a
        /*0b76*/ 	.byte	0xff
	.zero		1


	//----- nvinfo : EIATTR_NUM_MBARRIERS
	.align		4
.L_47:
        /*0b78*/ 	.byte	0x03, 0x38
        /*0b7a*/ 	.short	0x0040


	//----- nvinfo : EIATTR_EXIT_INSTR_OFFSETS
	.align		4
        /*0b7c*/ 	.byte	0x04, 0x1c
        /*0b7e*/ 	.short	(.L_49 - .L_48)


	//   ....[0]....
.L_48:
        /*0b80*/ 	.word	0x00003c80


	//   ....[1]....
        /*0b84*/ 	.word	0x00003f30


	//   ....[2]....
        /*0b88*/ 	.word	0x00003f90


	//   ....[3]....
        /*0b8c*/ 	.word	0x00004cd0


	//   ....[4]....
        /*0b90*/ 	.word	0x00005a80


	//   ....[5]....
        /*0b94*/ 	.word	0x00005ac0


	//   ....[6]....
        /*0b98*/ 	.word	0x000079f0


	//----- nvinfo : EIATTR_MAX_THREADS
	.align		4
.L_49:
        /*0b9c*/ 	.byte	0x04, 0x05
        /*0b9e*/ 	.short	(.L_51 - .L_50)
.L_50:
        /*0ba0*/ 	.word	0x00000100
        /*0ba4*/ 	.word	0x00000001
        /*0ba8*/ 	.word	0x00000001


	//----- nvinfo : EIATTR_CRS_STACK_SIZE
	.align		4
.L_51:
        /*0bac*/ 	.byte	0x04, 0x1e
        /*0bae*/ 	.short	(.L_53 - .L_52)
.L_52:
        /*0bb0*/ 	.word	0x00000000


	//----- nvinfo : EIATTR_CBANK_PARAM_SIZE
	.align		4
.L_53:
        /*0bb4*/ 	.byte	0x03, 0x19
        /*0bb6*/ 	.short	0x0900


	//----- nvinfo : EIATTR_PARAM_CBANK
	.align		4
        /*0bb8*/ 	.byte	0x04, 0x0a
        /*0bba*/ 	.short	(.L_55 - .L_54)
	.align		4
.L_54:
        /*0bbc*/ 	.word	index@(.nv.constant0._ZN7cutlass13device_kernelINS_4conv6kernel13ConvUniversalINS1_16ConvProblemShapeILNS1_8OperatorE1ELi3EEENS1_10collective14CollectiveConvINS1_47MainloopSm100TmaUmmaWarpSpecializedImplicitGemmILS5_1ELi27ELi3ELi1ELi2EN4cute5tupleIJNSA_1CILi1EEESD_SD_EEEEENSB_IJNSC_ILi64EEESG_NSB_IJSG_EEEEEENS_12float_e4m3_tESJ_NSA_8TiledMMAINSA_8MMA_AtomIJNSA_10MMA_TraitsINSA_19SM100_MMA_F8F6F4_SSEJSJ_SJ_fSG_SG_NSA_17integral_constantINSA_4UMMA5MajorELSQ_0EEENSO_ISQ_LSQ_1EEENSO_INSP_7ScaleInELST_0EEESU_EEEEEENSA_6LayoutISE_NSB_IJNSC_ILi0EEESY_SY_EEEEENSB_IJNSA_10UnderscoreES11_S11_EEEEENS7_6detail27Sm100ImplicitGemmTileTraitsINSA_20SM90_TMA_LOAD_IM2COLENSA_14ComposedLayoutINSA_7SwizzleILi2ELi4ELi3EEENSA_18smem_ptr_flag_bitsILi8EEENSX_INSB_IJNSC_ILi8EEESG_EEENSB_IJSG_SD_EEEEEEEvEENS15_INSA_13SM90_TMA_LOADENS17_IS19_S1B_NSX_INSB_IJSG_S1C_EEENSB_IJSD_SG_EEEEEEEvEEEENS_8epilogue10collective18CollectiveEpilogueINS1P_23Sm100TmaWarpSpecializedILi1ELi1ELi32ELb0ELb0EEEJSI_NSB_IJNSX_ISG_SD_EES1U_EEESJ_NSB_IJNSB_IJllllEEESD_SY_EEESJ_S1X_NS1P_6fusion15FusionCallbacksIS1T_NS1Y_17LinearCombinationISJ_fSJ_fLNS_15FloatRoundStyleE2EEESI_S1V_JEEENSA_5SM1004TMEM4LOAD26SM100_TMEM_LOAD_16dp32b32xES16_S1G_NSA_39AutoVectorizingCopyWithAssumedAlignmentILi128EEENSA_21SM90_TMA_STORE_IM2COLES1G_S29_S29_EEEvvEEEEvNT_6ParamsE)
        /*0bc0*/ 	.short	0x0380
        /*0bc2*/ 	.short	0x0900


	//----- nvinfo : EIATTR_SW_WAR
	.align		4
.L_55:
        /*0bc4*/ 	.byte	0x04, 0x36
        /*0bc6*/ 	.short	(.L_57 - .L_56)
.L_56:
        /*0bc8*/ 	.word	0x00000008
.L_57:


//--------------------- .nv.callgraph             --------------------------
	.section	.nv.callgraph,"",@"SHT_CUDA_CALLGRAPH"
	.align	4
	.sectionentsize	8
	.align		4
        /*0000*/ 	.word	0x00000000
	.align		4
        /*0004*/ 	.word	0xffffffff
	.align		4
        /*0008*/ 	.word	index@(_ZN7cutlass13device_kernelINS_4conv6kernel13ConvUniversalINS1_16ConvProblemShapeILNS1_8OperatorE1ELi3EEENS1_10collective14CollectiveConvINS1_47MainloopSm100TmaUmmaWarpSpecializedImplicitGemmILS5_1ELi27ELi3ELi1ELi2EN4cute5tupleIJNSA_1CILi1EEESD_SD_EEEEENSB_IJNSC_ILi64EEESG_NSB_IJSG_EEEEEENS_12float_e4m3_tESJ_NSA_8TiledMMAINSA_8MMA_AtomIJNSA_10MMA_TraitsINSA_19SM100_MMA_F8F6F4_SSEJSJ_SJ_fSG_SG_NSA_17integral_constantINSA_4UMMA5MajorELSQ_0EEENSO_ISQ_LSQ_1EEENSO_INSP_7ScaleInELST_0EEESU_EEEEEENSA_6LayoutISE_NSB_IJNSC_ILi0EEESY_SY_EEEEENSB_IJNSA_10UnderscoreES11_S11_EEEEENS7_6detail27Sm100ImplicitGemmTileTraitsINSA_20SM90_TMA_LOAD_IM2COLENSA_14ComposedLayoutINSA_7SwizzleILi2ELi4ELi3EEENSA_18smem_ptr_flag_bitsILi8EEENSX_INSB_IJNSC_ILi8EEESG_EEENSB_IJSG_SD_EEEEEEEvEENS15_INSA_13SM90_TMA_LOADENS17_IS19_S1B_NSX_INSB_IJSG_S1C_EEENSB_IJSD_SG_EEEEEEEvEEEENS_8epilogue10collective18CollectiveEpilogueINS1P_23Sm100TmaWarpSpecializedILi1ELi1ELi32ELb0ELb0EEEJSI_NSB_IJNSX_ISG_SD_EES1U_EEESJ_NSB_IJNSB_IJllllEEESD_SY_EEESJ_S1X_NS1P_6fusion15FusionCallbacksIS1T_NS1Y_17LinearCombinationISJ_fSJ_fLNS_15FloatRoundStyleE2EEESI_S1V_JEEENSA_5SM1004TMEM4LOAD26SM100_TMEM_LOAD_16dp32b32xES16_S1G_NSA_39AutoVectorizingCopyWithAssumedAlignmentILi128EEENSA_21SM90_TMA_STORE_IM2COLES1G_S29_S29_EEEvvEEEEvNT_6ParamsE)
	.align		4
        /*000c*/ 	.word	index@(__assertfail)
	.align		4
        /*0010*/ 	.word	0x00000000
	.align		4
        /*0014*/ 	.word	0xfffffffe
	.align		4
        /*0018*/ 	.word	0x00000000
	.align		4
        /*001c*/ 	.word	0xfffffffd
	.align		4
        /*0020*/ 	.word	0x00000000
	.align		4
        /*0024*/ 	.word	0xfffffffc


//--------------------- .nv.constant4             --------------------------
	.section	.nv.constant4,"a",@progbits
	.align	8
	.align		8
.nv.constant4:
        /*0000*/ 	.dword	__assertfail
	.align		8
        /*0008*/ 	.dword	__unnamed_1
	.align		8
        /*0010*/ 	.dword	__unnamed_2
	.align		8
        /*0018*/ 	.dword	_ZN39_INTERNAL_0d8b9a23_4_k_cu_9a9a7b0d_31094cuda3std3__45__cpo5beginE
	.align		8
        /*0020*/ 	.dword	_ZN39_INTERNAL_0d8b9a23_4_k_cu_9a9a7b0d_31094cuda3std3__45__cpo3endE
	.align		8
        /*0028*/ 	.dword	_ZN39_INTERNAL_0d8b9a23_4_k_cu_9a9a7b0d_31094cuda3std3__45__cpo6cbeginE
	.align		8
        /*0030*/ 	.dword	_ZN39_INTERNAL_0d8b9a23_4_k_cu_9a9a7b0d_31094cuda3std3__45__cpo4cendE
	.align		8
        /*0038*/ 	.dword	_ZN39_INTERNAL_0d8b9a23_4_k_cu_9a9a7b0d_31094cuda3std3__441_GLOBAL__N__0d8b9a23_4_k_cu_9a9a7b0d_31096ignoreE
	.align		8
        /*0040*/ 	.dword	_ZN39_INTERNAL_0d8b9a23_4_k_cu_9a9a7b0d_31094cuda3std3__419piecewise_constructE
	.align		8
        /*0048*/ 	.dword	_ZN39_INTERNAL_0d8b9a23_4_k_cu_9a9a7b0d_31094cuda3std3__48in_placeE
	.align		8
        /*0050*/ 	.dword	_ZN39_INTERNAL_0d8b9a23_4_k_cu_9a9a7b0d_31094cuda3std6ranges3__45__cpo4swapE
	.align		8
        /*0058*/ 	.dword	_ZN39_INTERNAL_0d8b9a23_4_k_cu_9a9a7b0d_31094cuda3std6ranges3__45__cpo9iter_moveE
	.align		8
        /*0060*/ 	.dword	_ZN39_INTERNAL_0d8b9a23_4_k_cu_9a9a7b0d_31094cute7productE
	.align		8
        /*0068*/ 	.dword	_ZN39_INTERNAL_0d8b9a23_4_k_cu_9a9a7b0d_31094cute1_E
	.align		8
        /*0070*/ 	.dword	$str$27
	.align		8
        /*0078*/ 	.dword	$str$28
	.align		8
        /*0080*/ 	.dword	$str$29
	.align		8
        /*0088*/ 	.dword	$str$30


//--------------------- .text._ZN7cutlass13device_kernelINS_4conv6kernel13ConvUniversalINS1_16ConvProblemShapeILNS1_8OperatorE1ELi3EEENS1_10collective14CollectiveConvINS1_47MainloopSm100TmaUmmaWarpSpecializedImplicitGemmILS5_1ELi27ELi3ELi1ELi2EN4cute5tupleIJNSA_1CILi1EEESD_SD_EEEEENSB_IJNSC_ILi64EEESG_NSB_IJSG_EEEEEENS_12float_e4m3_tESJ_NSA_8TiledMMAINSA_8MMA_AtomIJNSA_10MMA_TraitsINSA_19SM100_MMA_F8F6F4_SSEJSJ_SJ_fSG_SG_NSA_17integral_constantINSA_4UMMA5MajorELSQ_0EEENSO_ISQ_LSQ_1EEENSO_INSP_7ScaleInELST_0EEESU_EEEEEENSA_6LayoutISE_NSB_IJNSC_ILi0EEESY_SY_EEEEENSB_IJNSA_10UnderscoreES11_S11_EEEEENS7_6detail27Sm100ImplicitGemmTileTraitsINSA_20SM90_TMA_LOAD_IM2COLENSA_14ComposedLayoutINSA_7SwizzleILi2ELi4ELi3EEENSA_18smem_ptr_flag_bitsILi8EEENSX_INSB_IJNSC_ILi8EEESG_EEENSB_IJSG_SD_EEEEEEEvEENS15_INSA_13SM90_TMA_LOADENS17_IS19_S1B_NSX_INSB_IJSG_S1C_EEENSB_IJSD_SG_EEEEEEEvEEEENS_8epilogue10collective18CollectiveEpilogueINS1P_23Sm100TmaWarpSpecializedILi1ELi1ELi32ELb0ELb0EEEJSI_NSB_IJNSX_ISG_SD_EES1U_EEESJ_NSB_IJNSB_IJllllEEESD_SY_EEESJ_S1X_NS1P_6fusion15FusionCallbacksIS1T_NS1Y_17LinearCombinationISJ_fSJ_fLNS_15FloatRoundStyleE2EEESI_S1V_JEEENSA_5SM1004TMEM4LOAD26SM100_TMEM_LOAD_16dp32b32xES16_S1G_NSA_39AutoVectorizingCopyWithAssumedAlignmentILi128EEENSA_21SM90_TMA_STORE_IM2COLES1G_S29_S29_EEEvvEEEEvNT_6ParamsE --------------------------
	.section	.text._ZN7cutlass13device_kernelINS_4conv6kernel13ConvUniversalINS1_16ConvProblemShapeILNS1_8OperatorE1ELi3EEENS1_10collective14CollectiveConvINS1_47MainloopSm100TmaUmmaWarpSpecializedImplicitGemmILS5_1ELi27ELi3ELi1ELi2EN4cute5tupleIJNSA_1CILi1EEESD_SD_EEEEENSB_IJNSC_ILi64EEESG_NSB_IJSG_EEEEEENS_12float_e4m3_tESJ_NSA_8TiledMMAINSA_8MMA_AtomIJNSA_10MMA_TraitsINSA_19SM100_MMA_F8F6F4_SSEJSJ_SJ_fSG_SG_NSA_17integral_constantINSA_4UMMA5MajorELSQ_0EEENSO_ISQ_LSQ_1EEENSO_INSP_7ScaleInELST_0EEESU_EEEEEENSA_6LayoutISE_NSB_IJNSC_ILi0EEESY_SY_EEEEENSB_IJNSA_10UnderscoreES11_S11_EEEEENS7_6detail27Sm100ImplicitGemmTileTraitsINSA_20SM90_TMA_LOAD_IM2COLENSA_14ComposedLayoutINSA_7SwizzleILi2ELi4ELi3EEENSA_18smem_ptr_flag_bitsILi8EEENSX_INSB_IJNSC_ILi8EEESG_EEENSB_IJSG_SD_EEEEEEEvEENS15_INSA_13SM90_TMA_LOADENS17_IS19_S1B_NSX_INSB_IJSG_S1C_EEENSB_IJSD_SG_EEEEEEEvEEEENS_8epilogue10collective18CollectiveEpilogueINS1P_23Sm100TmaWarpSpecializedILi1ELi1ELi32ELb0ELb0EEEJSI_NSB_IJNSX_ISG_SD_EES1U_EEESJ_NSB_IJNSB_IJllllEEESD_SY_EEESJ_S1X_NS1P_6fusion15FusionCallbacksIS1T_NS1Y_17LinearCombinationISJ_fSJ_fLNS_15FloatRoundStyleE2EEESI_S1V_JEEENSA_5SM1004TMEM4LOAD26SM100_TMEM_LOAD_16dp32b32xES16_S1G_NSA_39AutoVectorizingCopyWithAssumedAlignmentILi128EEENSA_21SM90_TMA_STORE_IM2COLES1G_S29_S29_EEEvvEEEEvNT_6ParamsE,"ax",@progbits
	.align	128
.text._ZN7cutlass13device_kernelINS_4conv6kernel13ConvUniversalINS1_16ConvProblemShapeILNS1_8OperatorE1ELi3EEENS1_10collective14CollectiveConvINS1_47MainloopSm100TmaUmmaWarpSpecializedImplicitGemmILS5_1ELi27ELi3ELi1ELi2EN4cute5tupleIJNSA_1CILi1EEESD_SD_EEEEENSB_IJNSC_ILi64EEESG_NSB_IJSG_EEEEEENS_12float_e4m3_tESJ_NSA_8TiledMMAINSA_8MMA_AtomIJNSA_10MMA_TraitsINSA_19SM100_MMA_F8F6F4_SSEJSJ_SJ_fSG_SG_NSA_17integral_constantINSA_4UMMA5MajorELSQ_0EEENSO_ISQ_LSQ_1EEENSO_INSP_7ScaleInELST_0EEESU_EEEEEENSA_6LayoutISE_NSB_IJNSC_ILi0EEESY_SY_EEEEENSB_IJNSA_10UnderscoreES11_S11_EEEEENS7_6detail27Sm100ImplicitGemmTileTraitsINSA_20SM90_TMA_LOAD_IM2COLENSA_14ComposedLayoutINSA_7SwizzleILi2ELi4ELi3EEENSA_18smem_ptr_flag_bitsILi8EEENSX_INSB_IJNSC_ILi8EEESG_EEENSB_IJSG_SD_EEEEEEEvEENS15_INSA_13SM90_TMA_LOADENS17_IS19_S1B_NSX_INSB_IJSG_S1C_EEENSB_IJSD_SG_EEEEEEEvEEEENS_8epilogue10collective18CollectiveEpilogueINS1P_23Sm100TmaWarpSpecializedILi1ELi1ELi32ELb0ELb0EEEJSI_NSB_IJNSX_ISG_SD_EES1U_EEESJ_NSB_IJNSB_IJllllEEESD_SY_EEESJ_S1X_NS1P_6fusion15FusionCallbacksIS1T_NS1Y_17LinearCombinationISJ_fSJ_fLNS_15FloatRoundStyleE2EEESI_S1V_JEEENSA_5SM1004TMEM4LOAD26SM100_TMEM_LOAD_16dp32b32xES16_S1G_NSA_39AutoVectorizingCopyWithAssumedAlignmentILi128EEENSA_21SM90_TMA_STORE_IM2COLES1G_S29_S29_EEEvvEEEEvNT_6ParamsE:
        .type           _ZN7cutlass13device_kernelINS_4conv6kernel13ConvUniversalINS1_16ConvProblemShapeILNS1_8OperatorE1ELi3EEENS1_10collective14CollectiveConvINS1_47MainloopSm100TmaUmmaWarpSpecializedImplicitGemmILS5_1ELi27ELi3ELi1ELi2EN4cute5tupleIJNSA_1CILi1EEESD_SD_EEEEENSB_IJNSC_ILi64EEESG_NSB_IJSG_EEEEEENS_12float_e4m3_tESJ_NSA_8TiledMMAINSA_8MMA_AtomIJNSA_10MMA_TraitsINSA_19SM100_MMA_F8F6F4_SSEJSJ_SJ_fSG_SG_NSA_17integral_constantINSA_4UMMA5MajorELSQ_0EEENSO_ISQ_LSQ_1EEENSO_INSP_7ScaleInELST_0EEESU_EEEEEENSA_6LayoutISE_NSB_IJNSC_ILi0EEESY_SY_EEEEENSB_IJNSA_10UnderscoreES11_S11_EEEEENS7_6detail27Sm100ImplicitGemmTileTraitsINSA_20SM90_TMA_LOAD_IM2COLENSA_14ComposedLayoutINSA_7SwizzleILi2ELi4ELi3EEENSA_18smem_ptr_flag_bitsILi8EEENSX_INSB_IJNSC_ILi8EEESG_EEENSB_IJSG_SD_EEEEEEEvEENS15_INSA_13SM90_TMA_LOADENS17_IS19_S1B_NSX_INSB_IJSG_S1C_EEENSB_IJSD_SG_EEEEEEEvEEEENS_8epilogue10collective18CollectiveEpilogueINS1P_23Sm100TmaWarpSpecializedILi1ELi1ELi32ELb0ELb0EEEJSI_NSB_IJNSX_ISG_SD_EES1U_EEESJ_NSB_IJNSB_IJllllEEESD_SY_EEESJ_S1X_NS1P_6fusion15FusionCallbacksIS1T_NS1Y_17LinearCombinationISJ_fSJ_fLNS_15FloatRoundStyleE2EEESI_S1V_JEEENSA_5SM1004TMEM4LOAD26SM100_TMEM_LOAD_16dp32b32xES16_S1G_NSA_39AutoVectorizingCopyWithAssumedAlignmentILi128EEENSA_21SM90_TMA_STORE_IM2COLES1G_S29_S29_EEEvvEEEEvNT_6ParamsE,@function
        .size           _ZN7cutlass13device_kernelINS_4conv6kernel13ConvUniversalINS1_16ConvProblemShapeILNS1_8OperatorE1ELi3EEENS1_10collective14CollectiveConvINS1_47MainloopSm100TmaUmmaWarpSpecializedImplicitGemmILS5_1ELi27ELi3ELi1ELi2EN4cute5tupleIJNSA_1CILi1EEESD_SD_EEEEENSB_IJNSC_ILi64EEESG_NSB_IJSG_EEEEEENS_12float_e4m3_tESJ_NSA_8TiledMMAINSA_8MMA_AtomIJNSA_10MMA_TraitsINSA_19SM100_MMA_F8F6F4_SSEJSJ_SJ_fSG_SG_NSA_17integral_constantINSA_4UMMA5MajorELSQ_0EEENSO_ISQ_LSQ_1EEENSO_INSP_7ScaleInELST_0EEESU_EEEEEENSA_6LayoutISE_NSB_IJNSC_ILi0EEESY_SY_EEEEENSB_IJNSA_10UnderscoreES11_S11_EEEEENS7_6detail27Sm100ImplicitGemmTileTraitsINSA_20SM90_TMA_LOAD_IM2COLENSA_14ComposedLayoutINSA_7SwizzleILi2ELi4ELi3EEENSA_18smem_ptr_flag_bitsILi8EEENSX_INSB_IJNSC_ILi8EEESG_EEENSB_IJSG_SD_EEEEEEEvEENS15_INSA_13SM90_TMA_LOADENS17_IS19_S1B_NSX_INSB_IJSG_S1C_EEENSB_IJSD_SG_EEEEEEEvEEEENS_8epilogue10collective18CollectiveEpilogueINS1P_23Sm100TmaWarpSpecializedILi1ELi1ELi32ELb0ELb0EEEJSI_NSB_IJNSX_ISG_SD_EES1U_EEESJ_NSB_IJNSB_IJllllEEESD_SY_EEESJ_S1X_NS1P_6fusion15FusionCallbacksIS1T_NS1Y_17LinearCombinationISJ_fSJ_fLNS_15FloatRoundStyleE2EEESI_S1V_JEEENSA_5SM1004TMEM4LOAD26SM100_TMEM_LOAD_16dp32b32xES16_S1G_NSA_39AutoVectorizingCopyWithAssumedAlignmentILi128EEENSA_21SM90_TMA_STORE_IM2COLES1G_S29_S29_EEEvvEEEEvNT_6ParamsE,(.L_x_188 - _ZN7cutlass13device_kernelINS_4conv6kernel13ConvUniversalINS1_16ConvProblemShapeILNS1_8OperatorE1ELi3EEENS1_10collective14CollectiveConvINS1_47MainloopSm100TmaUmmaWarpSpecializedImplicitGemmILS5_1ELi27ELi3ELi1ELi2EN4cute5tupleIJNSA_1CILi1EEESD_SD_EEEEENSB_IJNSC_ILi64EEESG_NSB_IJSG_EEEEEENS_12float_e4m3_tESJ_NSA_8TiledMMAINSA_8MMA_AtomIJNSA_10MMA_TraitsINSA_19SM100_MMA_F8F6F4_SSEJSJ_SJ_fSG_SG_NSA_17integral_constantINSA_4UMMA5MajorELSQ_0EEENSO_ISQ_LSQ_1EEENSO_INSP_7ScaleInELST_0EEESU_EEEEEENSA_6LayoutISE_NSB_IJNSC_ILi0EEESY_SY_EEEEENSB_IJNSA_10UnderscoreES11_S11_EEEEENS7_6detail27Sm100ImplicitGemmTileTraitsINSA_20SM90_TMA_LOAD_IM2COLENSA_14ComposedLayoutINSA_7SwizzleILi2ELi4ELi3EEENSA_18smem_ptr_flag_bitsILi8EEENSX_INSB_IJNSC_ILi8EEESG_EEENSB_IJSG_SD_EEEEEEEvEENS15_INSA_13SM90_TMA_LOADENS17_IS19_S1B_NSX_INSB_IJSG_S1C_EEENSB_IJSD_SG_EEEEEEEvEEEENS_8epilogue10collective18CollectiveEpilogueINS1P_23Sm100TmaWarpSpecializedILi1ELi1ELi32ELb0ELb0EEEJSI_NSB_IJNSX_ISG_SD_EES1U_EEESJ_NSB_IJNSB_IJllllEEESD_SY_EEESJ_S1X_NS1P_6fusion15FusionCallbacksIS1T_NS1Y_17LinearCombinationISJ_fSJ_fLNS_15FloatRoundStyleE2EEESI_S1V_JEEENSA_5SM1004TMEM4LOAD26SM100_TMEM_LOAD_16dp32b32xES16_S1G_NSA_39AutoVectorizingCopyWithAssumedAlignmentILi128EEENSA_21SM90_TMA_STORE_IM2COLES1G_S29_S29_EEEvvEEEEvNT_6ParamsE)
        .other          _ZN7cutlass13device_kernelINS_4conv6kernel13ConvUniversalINS1_16ConvProblemShapeILNS1_8OperatorE1ELi3EEENS1_10collective14CollectiveConvINS1_47MainloopSm100TmaUmmaWarpSpecializedImplicitGemmILS5_1ELi27ELi3ELi1ELi2EN4cute5tupleIJNSA_1CILi1EEESD_SD_EEEEENSB_IJNSC_ILi64EEESG_NSB_IJSG_EEEEEENS_12float_e4m3_tESJ_NSA_8TiledMMAINSA_8MMA_AtomIJNSA_10MMA_TraitsINSA_19SM100_MMA_F8F6F4_SSEJSJ_SJ_fSG_SG_NSA_17integral_constantINSA_4UMMA5MajorELSQ_0EEENSO_ISQ_LSQ_1EEENSO_INSP_7ScaleInELST_0EEESU_EEEEEENSA_6LayoutISE_NSB_IJNSC_ILi0EEESY_SY_EEEEENSB_IJNSA_10UnderscoreES11_S11_EEEEENS7_6detail27Sm100ImplicitGemmTileTraitsINSA_20SM90_TMA_LOAD_IM2COLENSA_14ComposedLayoutINSA_7SwizzleILi2ELi4ELi3EEENSA_18smem_ptr_flag_bitsILi8EEENSX_INSB_IJNSC_ILi8EEESG_EEENSB_IJSG_SD_EEEEEEEvEENS15_INSA_13SM90_TMA_LOADENS17_IS19_S1B_NSX_INSB_IJSG_S1C_EEENSB_IJSD_SG_EEEEEEEvEEEENS_8epilogue10collective18CollectiveEpilogueINS1P_23Sm100TmaWarpSpecializedILi1ELi1ELi32ELb0ELb0EEEJSI_NSB_IJNSX_ISG_SD_EES1U_EEESJ_NSB_IJNSB_IJllllEEESD_SY_EEESJ_S1X_NS1P_6fusion15FusionCallbacksIS1T_NS1Y_17LinearCombinationISJ_fSJ_fLNS_15FloatRoundStyleE2EEESI_S1V_JEEENSA_5SM1004TMEM4LOAD26SM100_TMEM_LOAD_16dp32b32xES16_S1G_NSA_39AutoVectorizingCopyWithAssumedAlignmentILi128EEENSA_21SM90_TMA_STORE_IM2COLES1G_S29_S29_EEEvvEEEEvNT_6ParamsE,@"STO_CUDA_ENTRY STV_DEFAULT"
_ZN7cutlass13device_kernelINS_4conv6kernel13ConvUniversalINS1_16ConvProblemShapeILNS1_8OperatorE1ELi3EEENS1_10collective14CollectiveConvINS1_47MainloopSm100TmaUmmaWarpSpecializedImplicitGemmILS5_1ELi27ELi3ELi1ELi2EN4cute5tupleIJNSA_1CILi1EEESD_SD_EEEEENSB_IJNSC_ILi64EEESG_NSB_IJSG_EEEEEENS_12float_e4m3_tESJ_NSA_8TiledMMAINSA_8MMA_AtomIJNSA_10MMA_TraitsINSA_19SM100_MMA_F8F6F4_SSEJSJ_SJ_fSG_SG_NSA_17integral_constantINSA_4UMMA5MajorELSQ_0EEENSO_ISQ_LSQ_1EEENSO_INSP_7ScaleInELST_0EEESU_EEEEEENSA_6LayoutISE_NSB_IJNSC_ILi0EEESY_SY_EEEEENSB_IJNSA_10UnderscoreES11_S11_EEEEENS7_6detail27Sm100ImplicitGemmTileTraitsINSA_20SM90_TMA_LOAD_IM2COLENSA_14ComposedLayoutINSA_7SwizzleILi2ELi4ELi3EEENSA_18smem_ptr_flag_bitsILi8EEENSX_INSB_IJNSC_ILi8EEESG_EEENSB_IJSG_SD_EEEEEEEvEENS15_INSA_13SM90_TMA_LOADENS17_IS19_S1B_NSX_INSB_IJSG_S1C_EEENSB_IJSD_SG_EEEEEEEvEEEENS_8epilogue10collective18CollectiveEpilogueINS1P_23Sm100TmaWarpSpecializedILi1ELi1ELi32ELb0ELb0EEEJSI_NSB_IJNSX_ISG_SD_EES1U_EEESJ_NSB_IJNSB_IJllllEEESD_SY_EEESJ_S1X_NS1P_6fusion15FusionCallbacksIS1T_NS1Y_17LinearCombinationISJ_fSJ_fLNS_15FloatRoundStyleE2EEESI_S1V_JEEENSA_5SM1004TMEM4LOAD26SM100_TMEM_LOAD_16dp32b32xES16_S1G_NSA_39AutoVectorizingCopyWithAssumedAlignmentILi128EEENSA_21SM90_TMA_STORE_IM2COLES1G_S29_S29_EEEvvEEEEvNT_6ParamsE:
[----:B------:R-:W1:Y:S01]  /*0000*/  LDC R1, c[0x0][0x37c] ;  /* 0x0000df00ff017b82 */ /* 0x000e620000000800 */
[----:B------:R-:W2:Y:S07]  /*0010*/  S2R R70, SR_TID.X ;  /* 0x0000000000467919 */ /* 0x000eae0000002100 */
[----:B------:R-:W3:Y:S01]  /*0020*/  LDC.64 R2, c[0x0][0x990] ;  /* 0x00026400ff027b82 */ /* 0x000ee20000000a00 */
[----:B------:R-:W-:Y:S01]  /*0030*/  ELECT P2, URZ, PT ;  /* 0x0000000000ff782f */ /* 0x000fe20003840000 */
[----:B-1----:R-:W-:Y:S01]  /*0040*/  VIADD R1, R1, 0xfffffff8 ;  /* 0xfffffff801017836 */ /* 0x002fe20000000000 */
[----:B------:R-:W-:-:S02]  /*0050*/  PRMT R76, RZ, 0x7610, R76 ;  /* 0x00007610ff4c7816 */ /* 0x000fc4000000004c */
[----:B---3--:R-:W-:-:S04]  /*0060*/  ISETP.NE.U32.AND P0, PT, R2, RZ, PT ;  /* 0x000000ff0200720c */ /* 0x008fc80003f05070 */
[----:B------:R-:W-:Y:S02]  /*0070*/  ISETP.NE.AND.EX P0, PT, R3, RZ, PT, P0 ;  /* 0x000000ff0300720c */ /* 0x000fe40003f05300 */
[----:B--2---:R-:W-:-:S05]  /*0080*/  SHF.R.U32.HI R77, RZ, 0x5, R70 ;  /* 0x00000005ff4d7819 */ /* 0x004fca0000011646 */
[----:B------:R-:W1:Y:S02]  /*0090*/  SHFL.IDX PT, R0, R77, RZ, 0x1f ;  /* 0x00001fff4d007589 */ /* 0x000e6400000e0000 */
[----:B-1----:R-:W-:-:S04]  /*00a0*/  R2UR UR15, R0 ;  /* 0x00000000000f72ca */ /* 0x002fc800000e0000 */
[----:B------:R-:W-:Y:S05]  /*00b0*/  @P0 BRA `(.L_x_0) ;  /* 0x0000000000300947 */ /* 0x000fea0003800000 */
[----:B------:R-:W1:Y:S02]  /*00c0*/  LDCU.64 UR4, c[0x0][0x988] ;  /* 0x00013100ff0477ac */ /* 0x000e640008000a00 */
[----:B-1----:R-:W-:-:S04]  /*00d0*/  UISETP.NE.U32.AND UP0, UPT, UR4, URZ, UPT ;  /* 0x000000ff0400728c */ /* 0x002fc8000bf05070 */
[----:B------:R-:W-:-:S09]  /*00e0*/  UISETP.NE.AND.EX UP0, UPT, UR5, URZ, UPT, UP0 ;  /* 0x000000ff0500728c */ /* 0x000fd2000bf05300 */
[----:B------:R-:W-:Y:S05]  /*00f0*/  BRA.U !UP0, `(.L_x_1) ;  /* 0x0000000108147547 */ /* 0x000fea000b800000 */
[----:B------:R-:W1:Y:S01]  /*0100*/  LDC.64 R4, c[0x0][0x988] ;  /* 0x00026200ff047b82 */ /* 0x000e620000000a00 */
[----:B------:R-:W1:Y:S02]  /*0110*/  LDCU.64 UR4, c[0x0][0x358] ;  /* 0x00006b00ff0477ac */ /* 0x000e640008000a00 */
[----:B-1----:R1:W5:Y:S01]  /*0120*/  LDG.E R39, desc[UR4][R4.64] ;  /* 0x0000000404277981 */ /* 0x002362000c1e1900 */
[----:B------:R-:W-:Y:S01]  /*0130*/  HFMA2 R76, -RZ, RZ, 0, 5.9604644775390625e-08 ;  /* 0x00000001ff4c7431 */ /* 0x000fe200000001ff */
[----:B------:R-:W-:Y:S05]  /*0140*/  BRA `(.L_x_0) ;  /* 0x00000000000c7947 */ /* 0x000fea0003800000 */
.L_x_1:
[----:B------:R-:W1:Y:S01]  /*0150*/  LDCU UR4, c[0x0][0x980] ;  /* 0x00013000ff0477ac */ /* 0x000e620008000800 */
[----:B------:R-:W-:Y:S01]  /*0160*/  HFMA2 R76, -RZ, RZ, 0, 5.9604644775390625e-08 ;  /* 0x00000001ff4c7431 */ /* 0x000fe200000001ff */
[----:B-1----:R-:W-:-:S07]  /*0170*/  MOV R39, UR4 ;  /* 0x0000000400277c02 */ /* 0x002fce0008000f00 */
.L_x_0:
[----:B------:R-:W2:Y:S02]  /*0180*/  LDCU.64 UR4, c[0x0][0x9b0] ;  /* 0x00013600ff0477ac */ /* 0x000ea40008000a00 */
[----:B--2---:R-:W-:-:S04]  /*0190*/  UISETP.NE.U32.AND UP0, UPT, UR4, URZ, UPT ;  /* 0x000000ff0400728c */ /* 0x004fc8000bf05070 */
[----:B------:R-:W-:-:S09]  /*01a0*/  UISETP.NE.AND.EX UP0, UPT, UR5, URZ, UPT, UP0 ;  /* 0x000000ff0500728c */ /* 0x000fd2000bf05300 */
[----:B------:R-:W-:Y:S05]  /*01b0*/  BRA.U UP0, `(.L_x_2) ;  /* 0x0000000100287547 */ /* 0x000fea000b800000 */
[----:B------:R-:W2:Y:S02]  /*01c0*/  LDCU.64 UR4, c[0x0][0x9a8] ;  /* 0x00013500ff0477ac */ /* 0x000ea40008000a00 */
[----:B--2---:R-:W-:-:S04]  /*01d0*/  UISETP.NE.U32.AND UP0, UPT, UR4, URZ, UPT ;  /* 0x000000ff0400728c */ /* 0x004fc8000bf05070 */
[----:B------:R-:W-:-:S09]  /*01e0*/  UISETP.NE.AND.EX UP0, UPT, UR5, URZ, UPT, UP0 ;  /* 0x000000ff0500728c */ /* 0x000fd2000bf05300 */
[----:B------:R-:W-:Y:S05]  /*01f0*/  BRA.U !UP0, `(.L_x_3) ;  /* 0x0000000108107547 */ /* 0x000fea000b800000 */
[----:B-1----:R-:W1:Y:S01]  /*0200*/  LDC.64 R4, c[0x0][0x9a8] ;  /* 0x00026a00ff047b82 */ /* 0x002e620000000a00 */
[----:B------:R-:W1:Y:S02]  /*0210*/  LDCU.64 UR4, c[0x0][0x358] ;  /* 0x00006b00ff0477ac */ /* 0x000e640008000a00 */
[----:B-1----:R2:W5:Y:S01]  /*0220*/  LDG.E R38, desc[UR4][R4.64] ;  /* 0x0000000404267981 */ /* 0x002562000c1e1900 */
[----:B------:R-:W-:Y:S05]  /*0230*/  BRA `(.L_x_2) ;  /* 0x0000000000087947 */ /* 0x000fea0003800000 */
.L_x_3:
[----:B------:R-:W2:Y:S02]  /*0240*/  LDCU UR4, c[0x0][0x9a0] ;  /* 0x00013400ff0477ac */ /* 0x000ea40008000800 */
[----:B--2---:R-:W-:Y:S02]  /*0250*/  MOV R38, UR4 ;  /* 0x0000000400267c02 */ /* 0x004fe40008000f00 */
.L_x_2:
[----:B-12---:R-:W1:Y:S01]  /*0260*/  LDC.64 R4, c[0x0][0x988] ;  /* 0x00026200ff047b82 */ /* 0x006e620000000a00 */
[----:B------:R-:W-:Y:S01]  /*0270*/  IMAD.U32 R0, RZ, RZ, UR15 ;  /* 0x0000000fff007e24 */ /* 0x000fe2000f8e00ff */
[----:B------:R-:W-:Y:S01]  /*0280*/  ISETP.EQ.U32.AND P4, PT, R2, RZ, PT ;  /* 0x000000ff0200720c */ /* 0x000fe20003f82070 */
[----:B------:R-:W-:Y:S03]  /*0290*/  BSSY.RECONVERGENT B0, `(.L_x_4) ;  /* 0x0000012000007945 */ /* 0x000fe60003800200 */
[----:B------:R-:W-:Y:S02]  /*02a0*/  ISETP.NE.OR P1, PT, R0, 0x1, !P2 ;  /* 0x000000010000780c */ /* 0x000fe40005725670 */
[----:B-1----:R-:W-:-:S04]  /*02b0*/  ISETP.NE.U32.AND P0, PT, R4, RZ, PT ;  /* 0x000000ff0400720c */ /* 0x002fc80003f05070 */
[----:B------:R-:W-:-:S13]  /*02c0*/  ISETP.NE.AND.EX P0, PT, R5, RZ, PT, P0 ;  /* 0x000000ff0500720c */ /* 0x000fda0003f05300 */
[----:B------:R-:W-:Y:S01]  /*02d0*/  VOTEU.ANY UP4, P0 ;  /* 0x0000000000ff7886 */ /* 0x000fe20000080100 */
[----:B------:R-:W-:Y:S02]  /*02e0*/  PLOP3.LUT P3, PT, PT, PT, UP4, 0x80, 0x8 ;  /* 0x000000000008781c */ /* 0x000fe40003f6f048 */
[----:B------:R-:W-:Y:S02]  /*02f0*/  ISETP.NE.OR P0, PT, R0, 0x3, !P2 ;  /* 0x000000030000780c */ /* 0x000fe40005705670 */
[----:B------:R-:W-:-:S04]  /*0300*/  ISETP.EQ.OR.EX P5, PT, R3, RZ, !P3, P4 ;  /* 0x000000ff0300720c */ /* 0x000fc80005fa2740 */
[----:B------:R-:W-:Y:S01]  /*0310*/  P2R R80, PR, RZ, 0x20 ;  /* 0x00000020ff507803 */ /* 0x000fe20000000000 */
[----:B------:R-:W-:Y:S05]  /*0320*/  @P1 BRA `(.L_x_5) ;  /* 0x0000000000201947 */ /* 0x000fea0003800000 */
[----:B------:R-:W1:Y:S02]  /*0330*/  LDCU.64 UR4, c[0x0][0x348] ;  /* 0x00006900ff0477ac */ /* 0x000e640008000a00 */
[----:B-1----:R-:W-:Y:S02]  /*0340*/  UIADD3 UR6, UP1, UPT, UR4, 0x80, URZ ;  /* 0x0000008004067890 */ /* 0x002fe4000ff3e0ff */
[----:B------:R-:W-:Y:S02]  /*0350*/  UIADD3 UR4, UP0, UPT, UR4, 0x200, URZ ;  /* 0x0000020004047890 */ /* 0x000fe4000ff1e0ff */
[----:B------:R-:W-:Y:S02]  /*0360*/  UIADD3.X UR7, UPT, UPT, URZ, UR5, URZ, UP1, !UPT ;  /* 0x00000005ff077290 */ /* 0x000fe40008ffe4ff */
[----:B------:R-:W-:-:S07]  /*0370*/  UIADD3.X UR5, UPT, UPT, URZ, UR5, URZ, UP0, !UPT ;  /* 0x00000005ff057290 */ /* 0x000fce00087fe4ff */
[----:B------:R1:W-:Y:S02]  /*0380*/  UTMACCTL.PF [UR6] ;  /* 0x00000000060079b9 */ /* 0x0003e40008040000 */
[----:B------:R1:W-:Y:S02]  /*0390*/  UTMACCTL.PF [UR4] ;  /* 0x00000000040079b9 */ /* 0x0003e40008040000 */
[----:B-1----:R-:W-:Y:S01]  /*03a0*/  NOP ;  /* 0x0000000000007918 */ /* 0x002fe20000000000 */
.L_x_5:
[----:B------:R-:W-:Y:S05]  /*03b0*/  BSYNC.RECONVERGENT B0 ;  /* 0x0000000000007941 */ /* 0x000fea0003800200 */
.L_x_4:
[----:B------:R-:W-:Y:S04]  /*03c0*/  BSSY.RECONVERGENT B0, `(.L_x_6) ;  /* 0x000000a000007945 */ /* 0x000fe80003800200 */
        /* <DEDUP_REMOVED lines=9> */
.L_x_7:
[----:B------:R-:W-:Y:S05]  /*0460*/  BSYNC.RECONVERGENT B0 ;  /* 0x0000000000007941 */ /* 0x000fea0003800200 */
.L_x_6:
[----:B------:R-:W-:Y:S01]  /*0470*/  UPLOP3.LUT UP2, UPT, UPT, UPT, UPT, 0x80, 0x8 ;  /* 0x000000000008789c */ /* 0x000fe20003f4f070 */
[----:B------:R-:W-:Y:S10]  /*0480*/  @!P5 BRA `(.L_x_8) ;  /* 0x000000000024d947 */ /* 0x000ff40003800000 */
[----:B------:R-:W-:Y:S01]  /*0490*/  ISETP.NE.U32.AND P1, PT, R2, RZ, PT ;  /* 0x000000ff0200720c */ /* 0x000fe20003f25070 */
[----:B------:R-:W-:Y:S01]  /*04a0*/  USEL UR4, URZ, 0xffffffff, UP4 ;  /* 0xffffffffff047887 */ /* 0x000fe2000a000000 */
[----:B-----5:R-:W-:Y:S02]  /*04b0*/  FSETP.NEU.AND P0, PT, R39, RZ, PT ;  /* 0x000000ff2700720b */ /* 0x020fe40003f0d000 */
[----:B------:R-:W-:-:S11]  /*04c0*/  ISETP.NE.AND.EX P1, PT, R3, RZ, PT, P1 ;  /* 0x000000ff0300720c */ /* 0x000fd60003f25310 */
[----:B------:R-:W-:Y:S02]  /*04d0*/  VOTEU.ANY UP0, P0 ;  /* 0x0000000000ff7886 */ /* 0x000fe40000000100 */
[----:B------:R-:W-:-:S05]  /*04e0*/  VOTEU.ANY UP1, P1 ;  /* 0x0000000000ff7886 */ /* 0x000fca0000820100 */
[----:B------:R-:W-:-:S04]  /*04f0*/  @!UP1 USEL UR4, URZ, 0xffffffff, UP0 ;  /* 0xffffffffff049887 */ /* 0x000fc80008000000 */
[----:B------:R-:W-:-:S04]  /*0500*/  ULOP3.LUT UR4, UR4, 0x1, URZ, 0xc0, !UPT ;  /* 0x0000000104047892 */ /* 0x000fc8000f8ec0ff */
[----:B------:R-:W-:-:S11]  /*0510*/  UISETP.NE.U32.AND UP2, UPT, UR4, 0x1, UPT ;  /* 0x000000010400788c */ /* 0x000fd6000bf45070 */
.L_x_8:
[----:B------:R-:W1:Y:S01]  /*0520*/  SHFL.IDX PT, R2, R77, RZ, 0x1f ;  /* 0x00001fff4d027589 */ /* 0x000e6200000e0000 */
[----:B------:R-:W-:-:S04]  /*0530*/  UISETP.NE.AND UP0, UPT, UR15, 0x2, UPT ;  /* 0x000000020f00788c */ /* 0x000fc8000bf05270 */
[----:B------:R-:W-:Y:S01]  /*0540*/  USEL UR42, URZ, 0x1, UP0 ;  /* 0x00000001ff2a7887 */ /* 0x000fe20008000000 */
[----:B-1----:R-:W-:-:S13]  /*0550*/  ISETP.NE.AND P0, PT, R2, RZ, PT ;  /* 0x000000ff0200720c */ /* 0x002fda0003f05270 */
[----:B------:R-:W-:Y:S05]  /*0560*/  @P0 BRA `(.L_x_9) ;  /* 0x00000004000c0947 */ /* 0x000fea0003800000 */
[----:B------:R-:W-:Y:S01]  /*0570*/  ELECT P0, URZ, PT ;  /* 0x0000000000ff782f */ /* 0x000fe20003800000 */
[----:B------:R-:W-:-:S12]  /*0580*/  BSSY.RECONVERGENT B0, `(.L_x_9) ;  /* 0x0000041000007945 */ /* 0x000fd80003800200 */
[----:B------:R-:W-:Y:S05]  /*0590*/  @!P0 BRA `(.L_x_10) ;  /* 0x0000000000fc8947 */ /* 0x000fea0003800000 */
[----:B------:R-:W1:Y:S01]  /*05a0*/  S2UR UR4, SR_CgaCtaId ;  /* 0x00000000000479c3 */ /* 0x000e620000008800 */
[----:B------:R-:W-:Y:S01]  /*05b0*/  UMOV UR5, 0x400 ;  /* 0x0000040000057882 */ /* 0x000fe20000000000 */
[----:B------:R-:W-:Y:S02]  /*05c0*/  UMOV UR6, 0x1 ;  /* 0x0000000100067882 */ /* 0x000fe40000000000 */
[----:B------:R-:W-:-:S04]  /*05d0*/  UIADD3 UR6, UPT, UPT, -UR6, 0x100000, URZ ;  /* 0x0010000006067890 */ /* 0x000fc8000fffe1ff */
[----:B------:R-:W-:Y:S02]  /*05e0*/  USHF.L.U32 UR7, UR6, 0xb, URZ ;  /* 0x0000000b06077899 */ /* 0x000fe400080006ff */
[----:B------:R-:W-:Y:S02]  /*05f0*/  USHF.L.U32 UR6, UR6, 0x1, URZ ;  /* 0x0000000106067899 */ /* 0x000fe400080006ff */
[----:B-1----:R-:W-:Y:S01]  /*0600*/  ULEA UR4, UR4, UR5, 0x18 ;  /* 0x0000000504047291 */ /* 0x002fe2000f8ec0ff */
[----:B------:R-:W1:Y:S11]  /*0610*/  FENCE.VIEW.ASYNC.S ;  /* 0x00000000000073c6 */ /* 0x000e760000000000 */
[----:B-1----:R1:W2:Y:S01]  /*0620*/  SYNCS.EXCH.64 URZ, [UR4], UR6 ;  /* 0x0000000604ff75b2 */ /* 0x0022a20008000100 */
[----:B------:R1:W3:Y:S01]  /*0630*/  SYNCS.EXCH.64 URZ, [UR4+0xd8], UR6 ;  /* 0x0000d80604ff75b2 */ /* 0x0002e20008000100 */
[----:B------:R1:W4:Y:S01]  /*0640*/  SYNCS.EXCH.64 URZ, [UR4+0x8], UR6 ;  /* 0x0000080604ff75b2 */ /* 0x0003220008000100 */
[----:B------:R1:W1:Y:S01]  /*0650*/  SYNCS.EXCH.64 URZ, [UR4+0xe0], UR6 ;  /* 0x0000e00604ff75b2 */ /* 0x0002620008000100 */
        /* <DEDUP_REMOVED lines=50> */
[----:B--234-:R-:W-:Y:S01]  /*0980*/  NOP ;  /* 0x0000000000007918 */ /* 0x01cfe20000000000 */
.L_x_10:
[----:B-1----:R-:W-:Y:S05]  /*0990*/  BSYNC.RECONVERGENT B0 ;  /* 0x0000000000007941 */ /* 0x002fea0003800200 */
.L_x_9:
[----:B------:R-:W1:Y:S01]  /*09a0*/  SHFL.IDX PT, R2, R77, RZ, 0x1f ;  /* 0x00001fff4d027589 */ /* 0x000e6200000e0000 */
[----:B------:R-:W-:Y:S01]  /*09b0*/  NOP ;  /* 0x0000000000007918 */ /* 0x000fe20000000000 */
[----:B-1----:R-:W-:-:S13]  /*09c0*/  ISETP.NE.AND P0, PT, R2, 0x1, PT ;  /* 0x000000010200780c */ /* 0x002fda0003f05270 */
[----:B------:R-:W-:Y:S05]  /*09d0*/  @P0 BRA `(.L_x_11) ;  /* 0x0000000000400947 */ /* 0x000fea0003800000 */
[----:B------:R-:W1:Y:S01]  /*09e0*/  S2UR UR4, SR_CgaCtaId ;  /* 0x00000000000479c3 */ /* 0x000e620000008800 */
[----:B------:R-:W-:Y:S01]  /*09f0*/  UMOV UR5, 0x400 ;  /* 0x0000040000057882 */ /* 0x000fe20000000000 */
[----:B------:R-:W-:Y:S01]  /*0a00*/  UMOV UR8, 0x20 ;  /* 0x0000002000087882 */ /* 0x000fe20000000000 */
[----:B------:R-:W-:Y:S01]  /*0a10*/  UMOV UR6, 0x80 ;  /* 0x0000008000067882 */ /* 0x000fe20000000000 */
[----:B------:R-:W-:-:S04]  /*0a20*/  UIADD3 UR8, UPT, UPT, -UR8, 0x100000, URZ ;  /* 0x0010000008087890 */ /* 0x000fc8000fffe1ff */
[----:B------:R-:W-:Y:S02]  /*0a30*/  USHF.L.U32 UR9, UR8, 0xb, URZ ;  /* 0x0000000b08097899 */ /* 0x000fe400080006ff */
[----:B------:R-:W-:Y:S02]  /*0a40*/  USHF.L.U32 UR8, UR8, 0x1, URZ ;  /* 0x0000000108087899 */ /* 0x000fe400080006ff */
[----:B------:R-:W-:-:S04]  /*0a50*/  UIADD3 UR6, UPT, UPT, -UR6, 0x100000, URZ ;  /* 0x0010000006067890 */ /* 0x000fc8000fffe1ff */
[----:B------:R-:W-:Y:S02]  /*0a60*/  USHF.L.U32 UR7, UR6, 0xb, URZ ;  /* 0x0000000b06077899 */ /* 0x000fe400080006ff */
[----:B------:R-:W-:Y:S01]  /*0a70*/  USHF.L.U32 UR6, UR6, 0x1, URZ ;  /* 0x0000000106067899 */ /* 0x000fe200080006ff */
[----:B------:R-:W-:Y:S01]  /*0a80*/  ELECT P0, URZ, PT ;  /* 0x0000000000ff782f */ /* 0x000fe20003800000 */
[----:B-1----:R-:W-:Y:S01]  /*0a90*/  ULEA UR4, UR4, UR5, 0x18 ;  /* 0x0000000504047291 */ /* 0x002fe2000f8ec0ff */
[----:B------:R-:W1:Y:S11]  /*0aa0*/  FENCE.VIEW.ASYNC.S ;  /* 0x00000000000073c6 */ /* 0x000e760000000000 */
[----:B-1----:R1:W2:Y:S01]  /*0ab0*/  SYNCS.EXCH.64 URZ, [UR4+0x1b0], UR8 ;  /* 0x0001b00804ff75b2 */ /* 0x0022a20008000100 */
[----:B------:R1:W3:Y:S01]  /*0ac0*/  SYNCS.EXCH.64 URZ, [UR4+0x1b8], UR6 ;  /* 0x0001b80604ff75b2 */ /* 0x0002e20008000100 */
[----:B------:R-:W-:Y:S01]  /*0ad0*/  NOP ;  /* 0x0000000000007918 */ /* 0x000fe20000000000 */
.L_x_11:
[----:B------:R-:W4:Y:S01]  /*0ae0*/  SHFL.IDX PT, R2, R77, RZ, 0x1f ;  /* 0x00001fff4d027589 */ /* 0x000f2200000e0000 */
[----:B------:R-:W-:Y:S01]  /*0af0*/  NOP ;  /* 0x0000000000007918 */ /* 0x000fe20000000000 */
[----:B----4-:R-:W-:-:S13]  /*0b00*/  ISETP.NE.AND P0, PT, R2, 0x3, PT ;  /* 0x000000030200780c */ /* 0x010fda0003f05270 */
[----:B------:R-:W-:Y:S05]  /*0b10*/  @P0 BRA `(.L_x_12) ;  /* 0x0000000000300947 */ /* 0x000fea0003800000 */
[----:B-1----:R-:W1:Y:S01]  /*0b20*/  S2UR UR4, SR_CgaCtaId ;  /* 0x00000000000479c3 */ /* 0x002e620000008800 */
[----:B------:R-:W-:Y:S01]  /*0b30*/  UMOV UR6, 0x400 ;  /* 0x0000040000067882 */ /* 0x000fe20000000000 */
[----:B------:R-:W-:Y:S01]  /*0b40*/  UMOV UR5, 0x20 ;  /* 0x0000002000057882 */ /* 0x000fe20000000000 */
[----:B------:R-:W-:Y:S01]  /*0b50*/  ELECT P0, URZ, PT ;  /* 0x0000000000ff782f */ /* 0x000fe20003800000 */
[----:B-1----:R-:W-:Y:S02]  /*0b60*/  ULEA UR6, UR4, UR6, 0x18 ;  /* 0x0000000604067291 */ /* 0x002fe4000f8ec0ff */
[----:B------:R-:W-:-:S04]  /*0b70*/  UIADD3 UR4, UPT, UPT, -UR5, 0x100000, URZ ;  /* 0x0010000005047890 */ /* 0x000fc8000fffe1ff */
[----:B------:R-:W-:Y:S02]  /*0b80*/  USHF.L.U32 UR5, UR4, 0xb, URZ ;  /* 0x0000000b04057899 */ /* 0x000fe400080006ff */
[----:B------:R-:W-:Y:S01]  /*0b90*/  USHF.L.U32 UR4, UR4, 0x1, URZ ;  /* 0x0000000104047899 */ /* 0x000fe200080006ff */
[----:B------:R-:W1:Y:S11]  /*0ba0*/  FENCE.VIEW.ASYNC.S ;  /* 0x00000000000073c6 */ /* 0x000e760000000000 */
[----:B-1----:R4:W1:Y:S01]  /*0bb0*/  SYNCS.EXCH.64 URZ, [UR6+0x1c0], UR4 ;  /* 0x0001c00406ff75b2 */ /* 0x0028620008000100 */
[----:B------:R4:W1:Y:S02]  /*0bc0*/  SYNCS.EXCH.64 URZ, [UR6+0x1c8], UR4 ;  /* 0x0001c80406ff75b2 */ /* 0x0008640008000100 */
[----:B----4-:R-:W-:Y:S01]  /*0bd0*/  NOP ;  /* 0x0000000000007918 */ /* 0x010fe20000000000 */
.L_x_12:
[----:B------:R-:W4:Y:S01]  /*0be0*/  SHFL.IDX PT, R2, R77, RZ, 0x1f ;  /* 0x00001fff4d027589 */ /* 0x000f2200000e0000 */
[----:B------:R-:W-:Y:S01]  /*0bf0*/  NOP ;  /* 0x0000000000007918 */ /* 0x000fe20000000000 */
[----:B----4-:R-:W-:-:S13]  /*0c00*/  ISETP.NE.AND P0, PT, R2, 0x4, PT ;  /* 0x000000040200780c */ /* 0x010fda0003f05270 */
[----:B------:R-:W-:Y:S05]  /*0c10*/  @P0 BRA `(.L_x_13) ;  /* 0x0000000000440947 */ /* 0x000fea0003800000 */
[----:B-1----:R-:W1:Y:S01]  /*0c20*/  S2UR UR6, SR_CgaCtaId ;  /* 0x00000000000679c3 */ /* 0x002e620000008800 */
[----:B------:R-:W-:Y:S01]  /*0c30*/  UMOV UR4, 0x100 ;  /* 0x0000010000047882 */ /* 0x000fe20000000000 */
[----:B------:R-:W-:Y:S01]  /*0c40*/  UMOV UR5, 0x400 ;  /* 0x0000040000057882 */ /* 0x000fe20000000000 */
[----:B------:R-:W-:Y:S01]  /*0c50*/  USEL UR4, UR4, 0xe0, UP2 ;  /* 0x000000e004047887 */ /* 0x000fe20009000000 */
[----:B------:R-:W-:Y:S01]  /*0c60*/  UMOV UR8, 0x1 ;  /* 0x0000000100087882 */ /* 0x000fe20000000000 */
[----:B------:R-:W-:Y:S01]  /*0c70*/  ELECT P0, URZ, PT ;  /* 0x0000000000ff782f */ /* 0x000fe20003800000 */
[----:B------:R-:W-:-:S04]  /*0c80*/  UIADD3 UR8, UPT, UPT, -UR8, 0x100000, URZ ;  /* 0x0010000008087890 */ /* 0x000fc8000fffe1ff */
[----:B------:R-:W-:Y:S02]  /*0c90*/  USHF.L.U32 UR9, UR8, 0xb, URZ ;  /* 0x0000000b08097899 */ /* 0x000fe400080006ff */
[----:B------:R-:W-:Y:S02]  /*0ca0*/  USHF.L.U32 UR8, UR8, 0x1, URZ ;  /* 0x0000000108087899 */ /* 0x000fe400080006ff */
[----:B-1----:R-:W-:Y:S02]  /*0cb0*/  ULEA UR6, UR6, UR5, 0x18 ;  /* 0x0000000506067291 */ /* 0x002fe4000f8ec0ff */
[----:B------:R-:W-:-:S04]  /*0cc0*/  UIADD3 UR4, UPT, UPT, -UR4, 0x100000, URZ ;  /* 0x0010000004047890 */ /* 0x000fc8000fffe1ff */
[----:B------:R-:W-:Y:S02]  /*0cd0*/  USHF.L.U32 UR5, UR4, 0xb, URZ ;  /* 0x0000000b04057899 */ /* 0x000fe400080006ff */
[----:B------:R-:W-:Y:S01]  /*0ce0*/  USHF.L.U32 UR4, UR4, 0x1, URZ ;  /* 0x0000000104047899 */ /* 0x000fe200080006ff */
[----:B------:R-:W1:Y:S03]  /*0cf0*/  FENCE.VIEW.ASYNC.S ;  /* 0x00000000000073c6 */ /* 0x000e660000000000 */
[----:B-1----:R4:W1:Y:S08]  /*0d00*/  SYNCS.EXCH.64 URZ, [UR6+0x1d0], UR8 ;  /* 0x0001d00806ff75b2 */ /* 0x0028700008000100 */
[----:B------:R4:W1:Y:S02]  /*0d10*/  SYNCS.EXCH.64 URZ, [UR6+0x1d8], UR4 ;  /* 0x0001d80406ff75b2 */ /* 0x0008640008000100 */
[----:B----4-:R-:W-:Y:S01]  /*0d20*/  NOP ;  /* 0x0000000000007918 */ /* 0x010fe20000000000 */
.L_x_13:
[----:B------:R-:W4:Y:S01]  /*0d30*/  SHFL.IDX PT, R2, R77, RZ, 0x1f ;  /* 0x00001fff4d027589 */ /* 0x000f2200000e0000 */
[----:B------:R-:W1:Y:S01]  /*0d40*/  S2UR UR44, SR_CTAID.X ;  /* 0x00000000002c79c3 */ /* 0x000e620000002500 */
[----:B------:R-:W-:-:S07]  /*0d50*/  NOP ;  /* 0x0000000000007918 */ /* 0x000fce0000000000 */
[----:B------:R-:W1:Y:S01]  /*0d60*/  S2UR UR45, SR_CTAID.Y ;  /* 0x00000000002d79c3 */ /* 0x000e620000002600 */
[----:B----4-:R-:W-:-:S13]  /*0d70*/  ISETP.NE.AND P0, PT, R2, 0x5, PT ;  /* 0x000000050200780c */ /* 0x010fda0003f05270 */
[----:B-1----:R-:W-:Y:S05]  /*0d80*/  @P0 BRA `(.L_x_14) ;  /* 0x0000000000480947 */ /* 0x002fea0003800000 */
        /* <DEDUP_REMOVED lines=13> */
[----:B-1----:R1:W4:Y:S01]  /*0e60*/  SYNCS.EXCH.64 URZ, [UR4+0x1e0], UR8 ;  /* 0x0001e00804ff75b2 */ /* 0x0023220008000100 */
[----:B------:R1:W1:Y:S01]  /*0e70*/  SYNCS.EXCH.64 URZ, [UR4+0x1f0], UR6 ;  /* 0x0001f00604ff75b2 */ /* 0x0002620008000100 */
[----:B------:R1:W1:Y:S01]  /*0e80*/  SYNCS.EXCH.64 URZ, [UR4+0x1e8], UR8 ;  /* 0x0001e80804ff75b2 */ /* 0x0002620008000100 */
[----:B------:R1:W1:Y:S01]  /*0e90*/  SYNCS.EXCH.64 URZ, [UR4+0x1f8], UR6 ;  /* 0x0001f80604ff75b2 */ /* 0x0002620008000100 */
[----:B------:R-:W-:Y:S01]  /*0ea0*/  NOP ;  /* 0x0000000000007918 */ /* 0x000fe20000000000 */
.L_x_14:
[----:B------:R-:W-:-:S05]  /*0eb0*/  CS2R.32 R69, SR_CgaSize ;  /* 0x0000000000457805 */ /* 0x000fca0000008a00 */
[----:B------:R-:W-:-:S05]  /*0ec0*/  IMAD R69, R69, -0xa0, RZ ;  /* 0xffffff6045457824 */ /* 0x000fca00078e02ff */
[----:B------:R-:W-:-:S14]  /*0ed0*/  R2UR UR5, R69 ;  /* 0x00000000450572ca */ /* 0x000fdc00000e0000 */
[----:B------:R-:W2:Y:S01]  /*0ee0*/  LDCU UR5, c[0x0][UR5+0x2b0] ;  /* 0x00005600050577ac */ /* 0x000ea20008000800 */
[----:B------:R-:W-:Y:S02]  /*0ef0*/  I2FP.F32.U32 R69, UR44 ;  /* 0x0000002c00457c45 */ /* 0x000fe40008201000 */
[----:B------:R-:W-:-:S05]  /*0f00*/  CS2R.32 R3, SR_CgaSize ;  /* 0x0000000000037805 */ /* 0x000fca0000008a00 */
[----:B------:R-:W-:-:S06]  /*0f10*/  IMAD R3, R3, -0xa0, RZ ;  /* 0xffffff6003037824 */ /* 0x000fcc00078e02ff */
[----:B------:R-:W3:Y:S01]  /*0f20*/  LDC R3, c[0x0][R3+0x2a0] ;  /* 0x0000a80003037b82 */ /* 0x000ee20000000800 */
[----:B------:R-:W-:Y:S02]  /*0f30*/  I2FP.F32.U32 R68, UR45 ;  /* 0x0000002d00447c45 */ /* 0x000fe40008201000 */
[----:B------:R-:W-:-:S05]  /*0f40*/  CS2R.32 R16, SR_CgaSize ;  /* 0x0000000000107805 */ /* 0x000fca0000008a00 */
[----:B------:R-:W-:-:S05]  /*0f50*/  IMAD R16, R16, -0xa0, RZ ;  /* 0xffffff6010107824 */ /* 0x000fca00078e02ff */
[----:B-1----:R-:W-:-:S14]  /*0f60*/  R2UR UR4, R16 ;  /* 0x00000000100472ca */ /* 0x002fdc00000e0000 */
[----:B------:R-:W1:Y:S01]  /*0f70*/  LDCU UR4, c[0x0][UR4+0x2b4] ;  /* 0x00005680040477ac */ /* 0x000e620008000800 */
[----:B------:R-:W-:Y:S01]  /*0f80*/  NOP ;  /* 0x0000000000007918 */ /* 0x000fe20000000000 */
[----:B------:R-:W3:Y:S01]  /*0f90*/  S2R R16, SR_CTAID.Z ;  /* 0x0000000000107919 */ /* 0x000ee20000002700 */
[----:B------:R-:W4:Y:S01]  /*0fa0*/  LDCU UR18, c[0x0][0xc24] ;  /* 0x00018480ff1277ac */ /* 0x000f220008000800 */
[----:B------:R-:W-:-:S05]  /*0fb0*/  CS2R.32 R2, SR_CgaSize ;  /* 0x0000000000027805 */ /* 0x000fca0000008a00 */
[----:B------:R-:W-:-:S06]  /*0fc0*/  IMAD R2, R2, -0xa0, RZ ;  /* 0xffffff6002027824 */ /* 0x000fcc00078e02ff */
[----:B------:R-:W3:Y:S01]  /*0fd0*/  LDC R2, c[0x0][R2+0x2a4] ;  /* 0x0000a90002027b82 */ /* 0x000ee20000000800 */
[----:B--2---:R-:W-:Y:S01]  /*0fe0*/  FMUL R69, R69, UR5 ;  /* 0x0000000545457c20 */ /* 0x004fe20008400000 */
[----:B-1----:R-:W-:-:S05]  /*0ff0*/  FMUL R68, R68, UR4 ;  /* 0x0000000444447c20 */ /* 0x002fca0008400000 */
[----:B------:R-:W1:Y:S01]  /*1000*/  F2I.U32.TRUNC.NTZ R69, R69 ;  /* 0x0000004500457305 */ /* 0x000e62000020f000 */
[----:B----4-:R-:W-:-:S07]  /*1010*/  UISETP.GE.AND UP0, UPT, UR18, 0x1, UPT ;  /* 0x000000011200788c */ /* 0x010fce000bf06270 */
[----:B------:R-:W2:Y:S01]  /*1020*/  F2I.U32.TRUNC.NTZ R68, R68 ;  /* 0x0000004400447305 */ /* 0x000ea2000020f000 */
[----:B-1----:R-:W-:-:S05]  /*1030*/  IADD3 R69, PT, PT, -R69, RZ, RZ ;  /* 0x000000ff45457210 */ /* 0x002fca0007ffe1ff */
[----:B---3--:R-:W-:Y:S01]  /*1040*/  IMAD R69, R3, R69, UR44 ;  /* 0x0000002c03457e24 */ /* 0x008fe2000f8e0245 */
[----:B--2---:R-:W-:-:S05]  /*1050*/  IADD3 R68, PT, PT, -R68, RZ, RZ ;  /* 0x000000ff44447210 */ /* 0x004fca0007ffe1ff */
[----:B------:R-:W-:Y:S01]  /*1060*/  IMAD R68, R2, R68, UR45 ;  /* 0x0000002d02447e24 */ /* 0x000fe2000f8e0244 */
[----:B------:R-:W-:Y:S06]  /*1070*/  BAR.SYNC.DEFER_BLOCKING 0x0 ;  /* 0x0000000000007b1d */ /* 0x000fec0000010000 */
[----:B------:R-:W-:Y:S05]  /*1080*/  BRA.U !UP0, `(.L_x_15) ;  /* 0x0000000108d47547 */ /* 0x000fea000b800000 */
[----:B------:R-:W1:Y:S01]  /*1090*/  LDCU.128 UR20, c[0x0][0xc10] ;  /* 0x00018200ff1477ac */ /* 0x000e620008000c00 */
[----:B------:R-:W2:Y:S01]  /*10a0*/  LDCU UR14, c[0x0][0x370] ;  /* 0x00006e00ff0e77ac */ /* 0x000ea20008000800 */
[----:B------:R-:W3:Y:S01]  /*10b0*/  LDCU UR9, c[0x0][0x374] ;  /* 0x00006e80ff0977ac */ /* 0x000ee20008000800 */
[----:B------:R-:W4:Y:S01]  /*10c0*/  LDCU UR19, c[0x0][0xc0c] ;  /* 0x00018180ff1377ac */ /* 0x000f220008000800 */
[----:B------:R-:W4:Y:S01]  /*10d0*/  LDCU UR8, c[0x0][0xc20] ;  /* 0x00018400ff0877ac */ /* 0x000f220008000800 */
[----:B------:R-:W4:Y:S01]  /*10e0*/  LDCU.64 UR16, c[0x0][0xc28] ;  /* 0x00018500ff1077ac */ /* 0x000f220008000a00 */
[----:B-1----:R-:W-:Y:S02]  /*10f0*/  UISETP.NE.AND UP0, UPT, UR22, 0x1, UPT ;  /* 0x000000011600788c */ /* 0x002fe4000bf05270 */
[----:B---3--:R-:W-:Y:S02]  /*1100*/  UIMAD.WIDE.U32 UR4, UR9, UR23, URZ ;  /* 0x00000017090472a5 */ /* 0x008fe4000f8e00ff */
[----:B--2---:R-:W-:-:S02]  /*1110*/  UIMAD.WIDE.U32 UR6, UR14, UR20, URZ ;  /* 0x000000140e0672a5 */ /* 0x004fc4000f8e00ff */
[----:B----4-:R-:W-:Y:S02]  /*1120*/  UISETP.NE.AND UP1, UPT, UR19, 0x1, UPT ;  /* 0x000000011300788c */ /* 0x010fe4000bf25270 */
[----:B------:R-:W-:Y:S01]  /*1130*/  UIMAD.WIDE.U32 UR10, UR45, UR23, URZ ;  /* 0x000000172d0a72a5 */ /* 0x000fe2000f8e00ff */
[----:B------:R-:W-:Y:S01]  /*1140*/  UMOV UR4, UR5 ;  /* 0x0000000500047c82 */ /* 0x000fe20008000000 */
[----:B------:R-:W-:Y:S02]  /*1150*/  UISETP.NE.AND UP3, UPT, UR18, 0x1, UPT ;  /* 0x000000011200788c */ /* 0x000fe4000bf65270 */
[----:B------:R-:W-:-:S03]  /*1160*/  @UP0 USHF.R.U32.HI UR9, URZ, UR8, UR4 ;  /* 0x00000008ff090299 */ /* 0x000fc60008011604 */
[----:B------:R-:W-:Y:S01]  /*1170*/  UMOV UR6, UR11 ;  /* 0x0000000b00067c82 */ /* 0x000fe20008000000 */
[----:B------:R-:W-:Y:S01]  /*1180*/  UMOV UR4, UR7 ;  /* 0x0000000700047c82 */ /* 0x000fe20008000000 */
[----:B------:R-:W-:Y:S02]  /*1190*/  USHF.R.U32.HI UR10, URZ, UR8, UR6 ;  /* 0x00000008ff0a7299 */ /* 0x000fe40008011606 */
[----:B------:R-:W-:Y:S02]  /*11a0*/  @UP1 USHF.R.U32.HI UR14, URZ, UR21, UR4 ;  /* 0x00000015ff0e1299 */ /* 0x000fe40008011604 */
[----:B------:R-:W-:Y:S02]  /*11b0*/  UIMAD.WIDE.U32 UR4, UR9, UR16, URZ ;  /* 0x00000010090472a5 */ /* 0x000fe4000f8e00ff */
[----:B------:R-:W-:Y:S02]  /*11c0*/  UIMAD.WIDE.U32 UR12, UR44, UR20, URZ ;  /* 0x000000142c0c72a5 */ /* 0x000fe4000f8e00ff */
[----:B------:R-:W-:-:S03]  /*11d0*/  UIMAD.WIDE.U32 UR6, UR14, UR16, URZ ;  /* 0x000000100e0672a5 */ /* 0x000fc6000f8e00ff */
[----:B------:R-:W-:Y:S02]  /*11e0*/  UMOV UR4, UR5 ;  /* 0x0000000500047c82 */ /* 0x000fe40008000000 */
[----:B------:R-:W-:Y:S01]  /*11f0*/  @UP3 USHF.R.U32.HI UR9, URZ, UR17, UR4 ;  /* 0x00000011ff093299 */ /* 0x000fe20008011604 */
[----:B------:R-:W-:Y:S02]  /*1200*/  UMOV UR8, UR13 ;  /* 0x0000000d00087c82 */ /* 0x000fe40008000000 */
[----:B------:R-:W-:Y:S01]  /*1210*/  UMOV UR4, UR7 ;  /* 0x0000000700047c82 */ /* 0x000fe20008000000 */
[----:B------:R-:W-:Y:S02]  /*1220*/  USHF.R.U32.HI UR21, URZ, UR21, UR8 ;  /* 0x00000015ff157299 */ /* 0x000fe40008011608 */
[----:B------:R-:W-:Y:S02]  /*1230*/  @UP3 USHF.R.U32.HI UR14, URZ, UR17, UR4 ;  /* 0x00000011ff0e3299 */ /* 0x000fe40008011604 */
[----:B------:R-:W-:-:S02]  /*1240*/  USEL UR8, UR45, UR10, !UP0 ;  /* 0x0000000a2d087287 */ /* 0x000fc4000c000000 */
[----:B------:R-:W-:Y:S02]  /*1250*/  UIMAD UR4, UR9, UR18, URZ ;  /* 0x00000012090472a4 */ /* 0x000fe4000f8e02ff */
[----:B------:R-:W-:Y:S02]  /*1260*/  USEL UR6, UR44, UR21, !UP1 ;  /* 0x000000152c067287 */ /* 0x000fe4000c800000 */
[----:B------:R-:W-:Y:S02]  /*1270*/  UISETP.GE.AND UP0, UPT, UR8, UR4, UPT ;  /* 0x000000040800728c */ /* 0x000fe4000bf06270 */
[----:B------:R-:W-:Y:S02]  /*1280*/  UIMAD UR7, UR14, UR18, URZ ;  /* 0x000000120e0772a4 */ /* 0x000fe4000f8e02ff */
[----:B------:R-:W-:Y:S02]  /*1290*/  UIMAD.WIDE.U32 UR4, UR8, UR16, URZ ;  /* 0x00000010080472a5 */ /* 0x000fe4000f8e00ff */
[----:B------:R-:W-:-:S02]  /*12a0*/  UISETP.GE.OR UP0, UPT, UR6, UR7, UP0 ;  /* 0x000000070600728c */ /* 0x000fc40008706670 */
[----:B------:R-:W-:Y:S02]  /*12b0*/  UIMAD.WIDE.U32 UR10, UR6, UR16, URZ ;  /* 0x00000010060a72a5 */ /* 0x000fe4000f8e00ff */
[----:B------:R-:W-:Y:S01]  /*12c0*/  UIADD3 UR7, UPT, UPT, -UR8, URZ, URZ ;  /* 0x000000ff08077290 */ /* 0x000fe2000fffe1ff */
[----:B------:R-:W-:Y:S01]  /*12d0*/  UMOV UR4, UR5 ;  /* 0x0000000500047c82 */ /* 0x000fe20008000000 */
[----:B------:R-:W-:Y:S02]  /*12e0*/  UIADD3 UR9, UPT, UPT, -UR6, URZ, URZ ;  /* 0x000000ff06097290 */ /* 0x000fe4000fffe1ff */
[----:B------:R-:W-:-:S03]  /*12f0*/  USHF.R.U32.HI UR4, URZ, UR17, UR4 ;  /* 0x00000011ff047299 */ /* 0x000fc60008011604 */
[----:B------:R-:W-:Y:S01]  /*1300*/  @!UP0 UMOV UR5, UR11 ;  /* 0x0000000b00058c82 */ /* 0x000fe20008000000 */
[----:B------:R-:W-:Y:S02]  /*1310*/  UIMAD UR45, UR22, UR7, UR45 ;  /* 0x00000007162d72a4 */ /* 0x000fe4000f8e022d */
[----:B------:R-:W-:Y:S02]  /*1320*/  USEL UR4, UR8, UR4, !UP3 ;  /* 0x0000000408047287 */ /* 0x000fe4000d800000 */
[----:B------:R-:W-:Y:S02]  /*1330*/  @!UP0 USHF.R.U32.HI UR5, URZ, UR17, UR5 ;  /* 0x00000011ff058299 */ /* 0x000fe40008011605 */
[----:B------:R-:W-:Y:S02]  /*1340*/  UIADD3 UR7, UPT, UPT, -UR4, URZ, URZ ;  /* 0x000000ff04077290 */ /* 0x000fe4000fffe1ff */
[----:B------:R-:W-:Y:S02]  /*1350*/  @!UP0 USEL UR5, UR6, UR5, !UP3 ;  /* 0x0000000506058287 */ /* 0x000fe4000d800000 */
[----:B------:R-:W-:-:S02]  /*1360*/  UIMAD UR7, UR18, UR7, UR8 ;  /* 0x00000007120772a4 */ /* 0x000fc4000f8e0208 */
[----:B------:R-:W-:Y:S02]  /*1370*/  @!UP0 UIADD3 UR4, UPT, UPT, UR4, -UR5, URZ ;  /* 0x8000000504048290 */ /* 0x000fe4000fffe0ff */
[----:B------:R-:W-:Y:S02]  /*1380*/  @!UP0 UIMAD UR7, UR7, UR14, UR5 ;  /* 0x0000000e070782a4 */ /* 0x000fe4000f8e0205 */
[----:B------:R-:W-:Y:S02]  /*1390*/  @!UP0 UIMAD UR8, UR4, UR18, UR6 ;  /* 0x00000012040882a4 */ /* 0x000fe4000f8e0206 */
[----:B------:R-:W-:Y:S02]  /*13a0*/  UIMAD UR4, UR19, UR9, UR44 ;  /* 0x00000009130472a4 */ /* 0x000fe4000f8e022c */
[----:B------:R-:W-:Y:S01]  /*13b0*/  UIMAD UR45, UR8, UR22, UR45 ;  /* 0x00000016082d72a4 */ /* 0x000fe2000f8e022d */
[----:B------:R-:W-:Y:S02]  /*13c0*/  @!UP0 UMOV UR6, UR7 ;  /* 0x0000000700068c82 */ /* 0x000fe40008000000 */
[----:B------:R-:W-:-:S12]  /*13d0*/  UIMAD UR44, UR6, UR19, UR4 ;  /* 0x00000013062c72a4 */ /* 0x000fd8000f8e0204 */
.L_x_15:
[----:B------:R-:W1:Y:S02]  /*13e0*/  LDCU UR4, c[0x0][0xc30] ;  /* 0x00018600ff0477ac */ /* 0x000e640008000800 */
[----:B-1----:R-:W-:-:S09]  /*13f0*/  UISETP.NE.AND UP0, UPT, UR4, 0x1, UPT ;  /* 0x000000010400788c */ /* 0x002fd2000bf05270 */
[----:B------:R-:W-:Y:S05]  /*1400*/  BRA.U UP0, `(.L_x_16) ;  /* 0x0000000100447547 */ /* 0x000fea000b800000 */
[----:B------:R-:W1:Y:S01]  /*1410*/  LDCU.128 UR8, c[0x0][0xc10] ;  /* 0x00018200ff0877ac */ /* 0x000e620008000c00 */
[----:B------:R-:W2:Y:S01]  /*1420*/  LDCU UR12, c[0x0][0xc0c] ;  /* 0x00018180ff0c77ac */ /* 0x000ea20008000800 */
[----:B------:R-:W3:Y:S01]  /*1430*/  LDCU UR13, c[0x0][0xc20] ;  /* 0x00018400ff0d77ac */ /* 0x000ee20008000800 */
[----:B-1----:R-:W-:Y:S02]  /*1440*/  UIMAD.WIDE.U32 UR6, UR44, UR8, URZ ;  /* 0x000000082c0672a5 */ /* 0x002fe4000f8e00ff */
[----:B------:R-:W-:Y:S02]  /*1450*/  UIMAD.WIDE.U32 UR4, UR45, UR11, URZ ;  /* 0x0000000b2d0472a5 */ /* 0x000fe4000f8e00ff */
[----:B--2---:R-:W-:Y:S02]  /*1460*/  UISETP.NE.AND UP1, UPT, UR12, 0x1, UPT ;  /* 0x000000010c00788c */ /* 0x004fe4000bf25270 */
[----:B------:R-:W-:Y:S01]  /*1470*/  UISETP.NE.AND UP0, UPT, UR10, 0x1, UPT ;  /* 0x000000010a00788c */ /* 0x000fe2000bf05270 */
[----:B------:R-:W-:-:S02]  /*1480*/  UMOV UR6, UR7 ;  /* 0x0000000700067c82 */ /* 0x000fc40008000000 */
[----:B------:R-:W-:Y:S01]  /*1490*/  UMOV UR4, UR5 ;  /* 0x0000000500047c82 */ /* 0x000fe20008000000 */
[----:B------:R-:W-:Y:S02]  /*14a0*/  USHF.R.U32.HI UR6, URZ, UR9, UR6 ;  /* 0x00000009ff067299 */ /* 0x000fe40008011606 */
[----:B---3--:R-:W-:Y:S02]  /*14b0*/  USHF.R.U32.HI UR4, URZ, UR13, UR4 ;  /* 0x0000000dff047299 */ /* 0x008fe40008011604 */
[----:B------:R-:W-:Y:S02]  /*14c0*/  USEL UR5, UR44, UR6, !UP1 ;  /* 0x000000062c057287 */ /* 0x000fe4000c800000 */
[----:B------:R-:W-:-:S04]  /*14d0*/  USEL UR4, UR45, UR4, !UP0 ;  /* 0x000000042d047287 */ /* 0x000fc8000c000000 */
[----:B------:R-:W-:Y:S02]  /*14e0*/  UIADD3 UR6, UPT, UPT, UR5, -UR4, URZ ;  /* 0x8000000405067290 */ /* 0x000fe4000fffe0ff */
[----:B------:R-:W-:Y:S02]  /*14f0*/  UIADD3 UR4, UPT, UPT, -UR5, UR4, URZ ;  /* 0x0000000405047290 */ /* 0x000fe4000fffe1ff */
[----:B------:R-:W-:Y:S02]  /*1500*/  UIMAD UR45, UR6, UR10, UR45 ;  /* 0x0000000a062d72a4 */ /* 0x000fe4000f8e022d */
[----:B------:R-:W-:-:S12]  /*1510*/  UIMAD UR44, UR4, UR12, UR44 ;  /* 0x0000000c042c72a4 */ /* 0x000fd8000f8e022c */
.L_x_16:
[----:B------:R-:W-:Y:S01]  /*1520*/  BAR.SYNC.DEFER_BLOCKING 0x0 ;  /* 0x0000000000007b1d */ /* 0x000fe20000010000 */
[----:B------:R-:W-:Y:S01]  /*1530*/  UISETP.NE.AND UP0, UPT, UR15, 0x2, UPT ;  /* 0x000000020f00788c */ /* 0x000fe2000bf05270 */
[----:B------:R-:W-:Y:S02]  /*1540*/  ISETP.NE.OR P2, PT, R0, 0x2, !P2 ;  /* 0x000000020000780c */ /* 0x000fe40005745670 */
[----:B------:R-:W-:Y:S02]  /*1550*/  LOP3.LUT R0, R70, 0x1f, RZ, 0xc0, !PT ;  /* 0x0000001f46007812 */ /* 0x000fe400078ec0ff */
[----:B------:R-:W1:Y:S04]  /*1560*/  LDCU UR39, c[0x0][0xc24] ;  /* 0x00018480ff2777ac */ /* 0x000e680008000800 */
[----:B------:R-:W-:Y:S05]  /*1570*/  BRA.U UP0, `(.L_x_17) ;  /* 0x0000002500c87547 */ /* 0x000fea000b800000 */
[----:B------:R-:W2:Y:S01]  /*1580*/  LDCU UR5, c[0x0][0x388] ;  /* 0x00007100ff0577ac */ /* 0x000ea20008000800 */
[----:B------:R-:W-:Y:S01]  /*1590*/  PLOP3.LUT P1, PT, PT, PT, UP2, 0x80, 0x8 ;  /* 0x000000000008781c */ /* 0x000fe20003f2f028 */
[----:B------:R-:W-:Y:S01]  /*15a0*/  IMAD.MOV.U32 R2, RZ, RZ, RZ ;  /* 0x000000ffff027224 */ /* 0x000fe200078e00ff */
[----:B------:R-:W-:Y:S01]  /*15b0*/  ISETP.EQ.OR P3, PT, R0, RZ, P2 ;  /* 0x000000ff0000720c */ /* 0x000fe20001762670 */
[----:B------:R-:W3:Y:S01]  /*15c0*/  LDCU UR8, c[0x0][0x38c] ;  /* 0x00007180ff0877ac */ /* 0x000ee20008000800 */
[----:B------:R-:W-:Y:S01]  /*15d0*/  PLOP3.LUT P1, PT, P1, PT, PT, 0x8, 0x80 ;  /* 0x000000000080781c */ /* 0x000fe20000f2e170 */
[----:B------:R-:W4:Y:S01]  /*15e0*/  LDCU.64 UR6, c[0x0][0x390] ;  /* 0x00007200ff0677ac */ /* 0x000f220008000a00 */
[----:B------:R-:W1:Y:S01]  /*15f0*/  LDCU UR52, c[0x0][0x370] ;  /* 0x00006e00ff3477ac */ /* 0x000e620008000800 */
[----:B------:R-:W1:Y:S01]  /*1600*/  LDCU.64 UR42, c[0x0][0x348] ;  /* 0x00006900ff2a77ac */ /* 0x000e620008000a00 */
[----:B--2---:R-:W-:Y:S01]  /*1610*/  UIADD3 UR5, UPT, UPT, UR5, 0x3f, URZ ;  /* 0x0000003f05057890 */ /* 0x004fe2000fffe0ff */
[----:B------:R-:W2:Y:S03]  /*1620*/  LDCU UR51, c[0x0][0x374] ;  /* 0x00006e80ff3377ac */ /* 0x000ea60008000800 */
[----:B------:R-:W-:Y:S01]  /*1630*/  USHF.R.S32.HI UR4, URZ, 0x1f, UR5 ;  /* 0x0000001fff047899 */ /* 0x000fe20008011405 */
[----:B------:R-:W-:Y:S01]  /*1640*/  UMOV UR26, 0x1 ;  /* 0x00000001001a7882 */ /* 0x000fe20000000000 */
[----:B------:R-:W-:-:S02]  /*1650*/  UMOV UR30, URZ ;  /* 0x000000ff001e7c82 */ /* 0x000fc40008000000 */
[----:B------:R-:W-:Y:S01]  /*1660*/  ULEA.HI UR4, UR4, UR5, URZ, 0x6 ;  /* 0x0000000504047291 */ /* 0x000fe2000f8f30ff */
[----:B------:R-:W-:Y:S01]  /*1670*/  UMOV UR31, URZ ;  /* 0x000000ff001f7c82 */ /* 0x000fe20008000000 */
[----:B------:R-:W-:Y:S02]  /*1680*/  UMOV UR38, URZ ;  /* 0x000000ff00267c82 */ /* 0x000fe40008000000 */
[----:B------:R-:W-:-:S04]  /*1690*/  USHF.R.S32.HI UR4, URZ, 0x6, UR4 ;  /* 0x00000006ff047899 */ /* 0x000fc80008011404 */
[----:B---3--:R-:W-:-:S04]  /*16a0*/  UIMAD UR4, UR4, UR8, URZ ;  /* 0x00000008040472a4 */ /* 0x008fc8000f8e02ff */
[----:B----4-:R-:W-:-:S04]  /*16b0*/  UIMAD UR4, UR4, UR6, URZ ;  /* 0x00000006040472a4 */ /* 0x010fc8000f8e02ff */
[----:B------:R-:W-:-:S04]  /*16c0*/  UIMAD UR53, UR4, UR7, URZ ;  /* 0x00000007043572a4 */ /* 0x000fc8000f8e02ff */
[----:B------:R-:W-:Y:S02]  /*16d0*/  UISETP.NE.AND UP1, UPT, UR53, URZ, UPT ;  /* 0x000000ff3500728c */ /* 0x000fe4000bf25270 */
[----:B------:R-:W-:-:S04]  /*16e0*/  UISETP.LT.U32.AND UP0, UPT, UR53, 0x1b, UPT ;  /* 0x0000001b3500788c */ /* 0x000fc8000bf01070 */
[----:B------:R-:W-:-:S04]  /*16f0*/  USEL UR4, UR53, 0x1b, UP0 ;  /* 0x0000001b35047887 */ /* 0x000fc80008000000 */
[----:B------:R-:W-:Y:S02]  /*1700*/  UIADD3 UR5, UPT, UPT, UR4, -0x1, URZ ;  /* 0xffffffff04057890 */ /* 0x000fe4000fffe0ff */
[----:B------:R-:W-:Y:S02]  /*1710*/  @!UP1 UIADD3 UR5, UPT, UPT, UR4, URZ, URZ ;  /* 0x000000ff04059290 */ /* 0x000fe4000fffe0ff */
[----:B------:R-:W-:Y:S02]  /*1720*/  UIADD3 UR50, UPT, UPT, UR53, -UR4, URZ ;  /* 0x8000000435327290 */ /* 0x000fe4000fffe0ff */
[----:B-12---:R-:W-:-:S12]  /*1730*/  UIADD3 UR54, UPT, UPT, UR5, 0x1, URZ ;  /* 0x0000000105367890 */ /* 0x006fd8000fffe0ff */
.L_x_33:
[----:B------:R-:W1:Y:S01]  /*1740*/  S2UR UR36, SR_CgaCtaId ;  /* 0x00000000002479c3 */ /* 0x000e620000008800 */
[----:B------:R-:W-:Y:S01]  /*1750*/  UMOV UR4, 0x400 ;  /* 0x0000040000047882 */ /* 0x000fe20000000000 */
[----:B------:R-:W-:Y:S01]  /*1760*/  MOV R0, UR26 ;  /* 0x0000001a00007c02 */ /* 0x000fe20008000f00 */
[----:B------:R-:W-:Y:S02]  /*1770*/  UISETP.NE.AND UP0, UPT, UR53, URZ, UPT ;  /* 0x000000ff3500728c */ /* 0x000fe4000bf05270 */
[----:B------:R-:W-:Y:S01]  /*1780*/  USHF.L.U32 UR44, UR44, 0x6, URZ ;  /* 0x000000062c2c7899 */ /* 0x000fe200080006ff */
[----:B------:R-:W-:Y:S01]  /*1790*/  SHF.L.U32 R0, R0, 0x1f, RZ ;  /* 0x0000001f00007819 */ /* 0x000fe200000006ff */
[----:B------:R-:W-:Y:S01]  /*17a0*/  USHF.L.U32 UR18, UR45, 0x6, URZ ;  /* 0x000000062d127899 */ /* 0x000fe200080006ff */
[----:B------:R-:W-:Y:S01]  /*17b0*/  UMOV UR27, URZ ;  /* 0x000000ff001b7c82 */ /* 0x000fe20008000000 */
[----:B------:R-:W-:Y:S01]  /*17c0*/  UMOV UR22, URZ ;  /* 0x000000ff00167c82 */ /* 0x000fe20008000000 */
[----:B------:R-:W-:Y:S01]  /*17d0*/  UMOV UR21, URZ ;  /* 0x000000ff00157c82 */ /* 0x000fe20008000000 */
[----:B------:R-:W-:Y:S01]  /*17e0*/  UMOV UR20, URZ ;  /* 0x000000ff00147c82 */ /* 0x000fe20008000000 */
[----:B-1----:R-:W-:-:S04]  /*17f0*/  ULEA UR36, UR36, UR4, 0x18 ;  /* 0x0000000424247291 */ /* 0x002fc8000f8ec0ff */
[----:B------:R-:W-:-:S09]  /*1800*/  ULEA UR4, UR30, UR36, 0x3 ;  /* 0x000000241e047291 */ /* 0x000fd2000f8e18ff */
[----:B------:R1:W2:Y:S01]  /*1810*/  SYNCS.PHASECHK.TRANS64.TRYWAIT P0, [UR4+0xd8], R0 ;  /* 0x0000d800ff0075a7 */ /* 0x0002a20008001104 */
[----:B------:R-:W-:Y:S05]  /*1820*/  BRA.U !UP0, `(.L_x_18) ;  /* 0x0000000508947547 */ /* 0x000fea000b800000 */
[----:B------:R-:W3:Y:S01]  /*1830*/  LDCU.128 UR12, c[0x0][0x480] ;  /* 0x00009000ff0c77ac */ /* 0x000ee20008000c00 */
[----:B------:R-:W4:Y:S01]  /*1840*/  LDCU.128 UR8, c[0x0][0x490] ;  /* 0x00009200ff0877ac */ /* 0x000f220008000c00 */
[----:B------:R-:W1:Y:S01]  /*1850*/  LDCU.64 UR20, c[0x0][0x4c0] ;  /* 0x00009800ff1477ac */ /* 0x000e620008000a00 */
[----:B------:R-:W1:Y:S01]  /*1860*/  LDCU.64 UR16, c[0x0][0x4f0] ;  /* 0x00009e00ff1077ac */ /* 0x000e620008000a00 */
[----:B------:R-:W1:Y:S01]  /*1870*/  LDCU UR19, c[0x0][0x4c8] ;  /* 0x00009900ff1377ac */ /* 0x000e620008000800 */
[----:B---3--:R-:W-:Y:S02]  /*1880*/  UIMAD.WIDE.U32 UR4, UR44, UR13, URZ ;  /* 0x0000000d2c0472a5 */ /* 0x008fe4000f8e00ff */
[----:B------:R-:W-:Y:S02]  /*1890*/  UISETP.NE.AND UP0, UPT, UR12, 0x1, UPT ;  /* 0x000000010c00788c */ /* 0x000fe4000bf05270 */
[----:B------:R-:W-:Y:S01]  /*18a0*/  USHF.R.U32.HI UR5, URZ, UR14, UR5 ;  /* 0x0000000eff057299 */ /* 0x000fe20008011605 */
[----:B------:R-:W3:Y:S03]  /*18b0*/  LDCU UR45, c[0x0][0x38c] ;  /* 0x00007180ff2d77ac */ /* 0x000ee60008000800 */
[----:B------:R-:W-:-:S02]  /*18c0*/  USEL UR5, UR44, UR5, !UP0 ;  /* 0x000000052c057287 */ /* 0x000fc4000c000000 */
[----:B------:R-:W-:Y:S02]  /*18d0*/  UISETP.NE.AND UP0, UPT, UR15, 0x1, UPT ;  /* 0x000000010f00788c */ /* 0x000fe4000bf05270 */
[----:B----4-:R-:W-:Y:S01]  /*18e0*/  UIMAD.WIDE.U32 UR6, UR5, UR8, URZ ;  /* 0x00000008050672a5 */ /* 0x010fe2000f8e00ff */
[----:B------:R-:W4:Y:S01]  /*18f0*/  LDCU UR8, c[0x0][0x4a0] ;  /* 0x00009400ff0877ac */ /* 0x000f220008000800 */
[----:B------:R-:W1:Y:S05]  /*1900*/  LDCU UR23, c[0x0][0x4cc] ;  /* 0x00009980ff1777ac */ /* 0x000e6a0008000800 */
[----:B------:R-:W-:Y:S01]  /*1910*/  UMOV UR4, UR7 ;  /* 0x0000000700047c82 */ /* 0x000fe20008000000 */
[----:B------:R-:W1:Y:S01]  /*1920*/  LDCU.64 UR40, c[0x0][0x390] ;  /* 0x00007200ff2877ac */ /* 0x000e620008000a00 */
[----:B------:R-:W-:Y:S01]  /*1930*/  USHF.R.U32.HI UR4, URZ, UR9, UR4 ;  /* 0x00000009ff047299 */ /* 0x000fe20008011604 */
[----:B------:R-:W1:Y:S03]  /*1940*/  LDCU UR9, c[0x0][0x4ec] ;  /* 0x00009d80ff0977ac */ /* 0x000e660008000800 */
[----:B------:R-:W-:-:S02]  /*1950*/  USEL UR4, UR5, UR4, !UP0 ;  /* 0x0000000405047287 */ /* 0x000fc4000c000000 */
[----:B------:R-:W-:Y:S02]  /*1960*/  UISETP.NE.AND UP0, UPT, UR10, 0x1, UPT ;  /* 0x000000010a00788c */ /* 0x000fe4000bf05270 */
[----:B------:R-:W-:Y:S01]  /*1970*/  UIMAD.WIDE.U32 UR6, UR4, UR11, URZ ;  /* 0x0000000b040672a5 */ /* 0x000fe2000f8e00ff */
[----:B------:R-:W1:Y:S01]  /*1980*/  LDCU.64 UR24, c[0x0][0x4d0] ;  /* 0x00009a00ff1877ac */ /* 0x000e620008000a00 */
[----:B------:R-:W-:-:S05]  /*1990*/  UIADD3 UR38, UPT, UPT, UR54, UR31, URZ ;  /* 0x0000001f36267290 */ /* 0x000fca000fffe0ff */
[----:B------:R-:W-:Y:S01]  /*19a0*/  UMOV UR6, UR7 ;  /* 0x0000000700067c82 */ /* 0x000fe20008000000 */
[----:B------:R-:W-:Y:S02]  /*19b0*/  UIADD3 UR7, UPT, UPT, -UR4, URZ, URZ ;  /* 0x000000ff04077290 */ /* 0x000fe4000fffe1ff */
[----:B----4-:R-:W-:Y:S02]  /*19c0*/  USHF.R.U32.HI UR6, URZ, UR8, UR6 ;  /* 0x00000008ff067299 */ /* 0x010fe40008011606 */
[----:B------:R-:W-:Y:S02]  /*19d0*/  UIADD3 UR8, UPT, UPT, -UR5, URZ, URZ ;  /* 0x000000ff05087290 */ /* 0x000fe4000fffe1ff */
[----:B------:R-:W-:Y:S02]  /*19e0*/  USEL UR14, UR4, UR6, !UP0 ;  /* 0x00000006040e7287 */ /* 0x000fe4000c000000 */
[----:B------:R-:W-:Y:S02]  /*19f0*/  UIMAD UR7, UR15, UR7, UR5 ;  /* 0x000000070f0772a4 */ /* 0x000fe4000f8e0205 */
[----:B------:R-:W-:-:S02]  /*1a00*/  UIADD3 UR6, UPT, UPT, -UR14, URZ, URZ ;  /* 0x000000ff0e067290 */ /* 0x000fc4000fffe1ff */
[----:B------:R-:W-:Y:S02]  /*1a10*/  UIMAD UR8, UR12, UR8, UR44 ;  /* 0x000000080c0872a4 */ /* 0x000fe4000f8e022c */
[----:B------:R-:W-:Y:S02]  /*1a20*/  UIMAD UR13, UR10, UR6, UR4 ;  /* 0x000000060a0d72a4 */ /* 0x000fe4000f8e0204 */
[----:B-1----:R-:W-:Y:S02]  /*1a30*/  UIMAD UR11, UR8, UR20, UR9 ;  /* 0x00000014080b72a4 */ /* 0x002fe4000f8e0209 */
[----:B------:R-:W-:Y:S01]  /*1a40*/  UIMAD UR12, UR7, UR21, UR16 ;  /* 0x00000015070c72a4 */ /* 0x000fe2000f8e0210 */
[----:B------:R-:W1:Y:S02]  /*1a50*/  LDCU.64 UR4, c[0x0][0x4f8] ;  /* 0x00009f00ff0477ac */ /* 0x000e640008000a00 */
[----:B------:R-:W4:Y:S01]  /*1a60*/  LDCU UR6, c[0x0][0x500] ;  /* 0x0000a000ff0677ac */ /* 0x000f220008000800 */
[----:B------:R-:W-:Y:S01]  /*1a70*/  UIMAD UR13, UR13, UR19, UR17 ;  /* 0x000000130d0d72a4 */ /* 0x000fe2000f8e0211 */
[----:B------:R-:W-:Y:S01]  /*1a80*/  UMOV UR27, URZ ;  /* 0x000000ff001b7c82 */ /* 0x000fe20008000000 */
[----:B------:R-:W-:Y:S01]  /*1a90*/  UMOV UR7, UR30 ;  /* 0x0000001e00077c82 */ /* 0x000fe20008000000 */
[----:B------:R-:W-:Y:S01]  /*1aa0*/  UMOV UR20, URZ ;  /* 0x000000ff00147c82 */ /* 0x000fe20008000000 */
[----:B------:R-:W-:Y:S01]  /*1ab0*/  UMOV UR21, URZ ;  /* 0x000000ff00157c82 */ /* 0x000fe20008000000 */
[----:B---3--:R-:W-:-:S07]  /*1ac0*/  UMOV UR22, URZ ;  /* 0x000000ff00167c82 */ /* 0x008fce0008000000 */
.L_x_23:
[----:B------:R-:W-:Y:S01]  /*1ad0*/  @!P2 MOV R3, 0x2000 ;  /* 0x000020000003a802 */ /* 0x000fe20000000f00 */
[----:B------:R-:W-:Y:S01]  /*1ae0*/  ULEA UR9, UR7, UR36, 0x3 ;  /* 0x0000002407097291 */ /* 0x000fe2000f8e18ff */
[----:B--2---:R-:W-:Y:S11]  /*1af0*/  @P0 BRA `(.L_x_19) ;  /* 0x0000000000100947 */ /* 0x004ff60003800000 */
[----:B------:R-:W-:Y:S04]  /*1b00*/  MOV R4, UR26 ;  /* 0x0000001a00047c02 */ /* 0x000fe80008000f00 */
[----:B------:R-:W-:Y:S04]  /*1b10*/  SHF.L.U32 R4, R4, 0x1f, RZ ;  /* 0x0000001f04047819 */ /* 0x000fe800000006ff */
[----:B------:R-:W2:Y:S02]  /*1b20*/  SYNCS.PHASECHK.TRANS64.TRYWAIT P0, [UR9+0xd8], R4 ;  /* 0x0000d804ff0075a7 */ /* 0x000ea40008001109 */
[----:B--2---:R-:W-:Y:S05]  /*1b30*/  @!P0 BRA `(.L_x_20) ;  /* 0x0000005c00b08947 */ /* 0x004fea0003800000 */
.L_x_19:
[----:B------:R3:W-:Y:S01]  /*1b40*/  @!P2 SYNCS.ARRIVE.TRANS64 RZ, [UR9], R3 ;  /* 0x00000003ffffa9a7 */ /* 0x0007e20008000009 */
[----:B------:R-:W-:Y:S04]  /*1b50*/  BSSY.RECONVERGENT B0, `(.L_x_21) ;  /* 0x0000003000007945 */ /* 0x000fe80003800200 */
[----:B------:R-:W-:Y:S05]  /*1b60*/  @P3 BRA `(.L_x_22) ;  /* 0x0000000000043947 */ /* 0x000fea0003800000 */
[----:B-1--4-:R-:W-:Y:S05]  /*1b70*/  BPT.TRAP 0x1 ;  /* 0x000000040000795c */ /* 0x012fea0000300000 */
.L_x_22:
[----:B-1--4-:R-:W-:Y:S05]  /*1b80*/  BSYNC.RECONVERGENT B0 ;  /* 0x0000000000007941 */ /* 0x012fea0003800200 */
.L_x_21:
[----:B------:R-:W-:Y:S02]  /*1b90*/  UIADD3 UR8, UPT, UPT, UR7, 0x1, URZ ;  /* 0x0000000107087890 */ /* 0x000fe4000fffe0ff */
[----:B------:R-:W-:Y:S02]  /*1ba0*/  UIMAD UR15, UR20, UR23, UR4 ;  /* 0x00000017140f72a4 */ /* 0x000fe4000f8e0204 */
[----:B------:R-:W-:Y:S02]  /*1bb0*/  UISETP.NE.AND UP0, UPT, UR8, 0x1b, UPT ;  /* 0x0000001b0800788c */ /* 0x000fe4000bf05270 */
[----:B------:R-:W-:Y:S02]  /*1bc0*/  ULEA UR16, UR7, UR36, 0xc ;  /* 0x0000002407107291 */ /* 0x000fe4000f8e60ff */
[----:B------:R-:W-:Y:S02]  /*1bd0*/  USEL UR10, URZ, 0x1, UP0 ;  /* 0x00000001ff0a7887 */ /* 0x000fe40008000000 */
[----:B------:R-:W-:Y:S02]  /*1be0*/  USEL UR30, UR8, URZ, UP0 ;  /* 0x000000ff081e7287 */ /* 0x000fe40008000000 */
[----:B------:R-:W-:Y:S02]  /*1bf0*/  ULOP3.LUT UR26, UR26, UR10, URZ, 0x3c, !UPT ;  /* 0x0000000a1a1a7292 */ /* 0x000fe4000f8e3cff */
[----:B------:R-:W-:Y:S02]  /*1c00*/  ULEA UR8, UR30, UR36, 0x3 ;  /* 0x000000241e087291 */ /* 0x000fe4000f8e18ff */
[----:B------:R-:W-:Y:S02]  /*1c10*/  UIADD3 UR34, UP0, UPT, UR42, 0x80, URZ ;  /* 0x000000802a227890 */ /* 0x000fe4000ff1e0ff */
[----:B------:R-:W-:Y:S01]  /*1c20*/  USHF.L.U32 UR10, UR27, 0x6, URZ ;  /* 0x000000061b0a7899 */ /* 0x000fe200080006ff */
[----:B--2---:R-:W-:Y:S01]  /*1c30*/  MOV R0, UR26 ;  /* 0x0000001a00007c02 */ /* 0x004fe20008000f00 */
[----:B------:R-:W-:Y:S02]  /*1c40*/  UIADD3.X UR35, UPT, UPT, URZ, UR43, URZ, UP0, !UPT ;  /* 0x0000002bff237290 */ /* 0x000fe400087fe4ff */
[----:B------:R-:W-:Y:S01]  /*1c50*/  UIADD3 UR32, UP3, UPT, UR42, 0x200, URZ ;  /* 0x000002002a207890 */ /* 0x000fe2000ff7e0ff */
[----:B------:R-:W-:Y:S01]  /*1c60*/  SHF.L.U32 R0, R0, 0x1f, RZ ;  /* 0x0000001f00007819 */ /* 0x000fe200000006ff */
[----:B------:R-:W-:Y:S02]  /*1c70*/  UIADD3 UR37, UPT, UPT, UR20, 0x1, URZ ;  /* 0x0000000114257890 */ /* 0x000fe4000fffe0ff */
[----:B------:R-:W-:Y:S01]  /*1c80*/  UIADD3.X UR33, UPT, UPT, URZ, UR43, URZ, UP3, !UPT ;  /* 0x0000002bff217290 */ /* 0x000fe20009ffe4ff */
[----:B------:R1:W2:Y:S01]  /*1c90*/  SYNCS.PHASECHK.TRANS64.TRYWAIT P0, [UR8+0xd8], R0 ;  /* 0x0000d800ff0075a7 */ /* 0x0002a20008001108 */
[----:B------:R-:W-:Y:S02]  /*1ca0*/  UIMAD UR8, UR21, UR24, UR5 ;  /* 0x00000018150872a4 */ /* 0x000fe4000f8e0205 */
[----:B------:R-:W-:Y:S02]  /*1cb0*/  UIMAD UR7, UR22, UR25, UR6 ;  /* 0x00000019160772a4 */ /* 0x000fe4000f8e0206 */
[----:B------:R-:W-:Y:S02]  /*1cc0*/  ULEA UR15, UR8, UR15, 0x5 ;  /* 0x0000000f080f7291 */ /* 0x000fe4000f8e28ff */
[----:B------:R-:W-:Y:S02]  /*1cd0*/  UIADD3 UR8, UPT, UPT, UR16, 0x2600, URZ ;  /* 0x0000260010087890 */ /* 0x000fe4000fffe0ff */
[----:B------:R-:W-:Y:S02]  /*1ce0*/  ULEA UR7, UR7, UR15, 0xa ;  /* 0x0000000f07077291 */ /* 0x000fe4000f8e50ff */
[----:B------:R-:W-:Y:S02]  /*1cf0*/  UIADD3 UR16, UPT, UPT, UR16, 0x1d600, URZ ;  /* 0x0001d60010107890 */ /* 0x000fe4000fffe0ff */
[----:B------:R-:W-:Y:S02]  /*1d00*/  UPRMT UR7, UR7, 0x5410, URZ ;  /* 0x0000541007077896 */ /* 0x000fe400080000ff */
[----:B------:R-:W-:Y:S02]  /*1d10*/  UISETP.NE.AND UP2, UPT, UR37, UR45, UPT ;  /* 0x0000002d2500728c */ /* 0x000fe4000bf45270 */
[----:B------:R-:W-:Y:S02]  /*1d20*/  UIADD3 UR29, UPT, UPT, UR21, 0x1, URZ ;  /* 0x00000001151d7890 */ /* 0x000fe4000fffe0ff */
[----:B------:R-:W-:Y:S02]  /*1d30*/  UIADD3 UR28, UPT, UPT, UR22, 0x1, URZ ;  /* 0x00000001161c7890 */ /* 0x000fe4000fffe0ff */
[----:B------:R-:W-:Y:S01]  /*1d40*/  UIADD3 UR31, UPT, UPT, UR31, 0x1, URZ ;  /* 0x000000011f1f7890 */ /* 0x000fe2000fffe0ff */
[----:B------:R4:W-:Y:S01]  /*1d50*/  UTMALDG.5D.IM2COL [UR8], [UR34], UR7 ;  /* 0x00000008220073b4 */ /* 0x0009e20008060007 */
[----:B------:R-:W-:Y:S01]  /*1d60*/  UMOV UR46, 0x0 ;  /* 0x00000000002e7882 */ /* 0x000fe20000000000 */
[----:B------:R-:W-:Y:S01]  /*1d70*/  UMOV UR47, 0x10000000 ;  /* 0x10000000002f7882 */ /* 0x000fe20000000000 */
[----:B------:R-:W-:Y:S01]  /*1d80*/  UMOV UR17, UR9 ;  /* 0x0000000900117c82 */ /* 0x000fe20008000000 */
[----:B------:R-:W-:Y:S01]  /*1d90*/  @UP2 UIADD3 UR29, UPT, UPT, UR21, URZ, URZ ;  /* 0x000000ff151d2290 */ /* 0x000fe2000fffe0ff */
[----:B------:R-:W-:Y:S03]  /*1da0*/  UMOV UR19, UR10 ;  /* 0x0000000a00137c82 */ /* 0x000fe60008000000 */
[----:B------:R-:W-:Y:S01]  /*1db0*/  UISETP.NE.AND UP1, UPT, UR29, UR40, UPT ;  /* 0x000000281d00728c */ /* 0x000fe2000bf25270 */
[----:B------:R3:W-:Y:S10]  /*1dc0*/  UTMALDG.5D [UR16], [UR32], desc[UR46] ;  /* 0x00002e10200075b4 */ /* 0x0007f40008021000 */
[----:B------:R-:W-:Y:S04]  /*1dd0*/  @UP1 UIADD3 UR28, UPT, UPT, UR22, URZ, URZ ;  /* 0x000000ff161c1290 */ /* 0x000fe8000fffe0ff */
[----:B------:R-:W-:Y:S02]  /*1de0*/  UISETP.NE.AND UP0, UPT, UR28, UR41, UPT ;  /* 0x000000291c00728c */ /* 0x000fe4000bf05270 */
[----:B----4-:R-:W-:Y:S09]  /*1df0*/  UIADD3 UR8, UPT, UPT, UR27, 0x1, URZ ;  /* 0x000000011b087890 */ /* 0x010ff2000fffe0ff */
[----:B------:R-:W-:Y:S01]  /*1e00*/  @UP0 UIADD3 UR8, UPT, UPT, UR27, URZ, URZ ;  /* 0x000000ff1b080290 */ /* 0x000fe2000fffe0ff */
[----:B------:R-:W-:Y:S06]  /*1e10*/  UMOV UR7, UR30 ;  /* 0x0000001e00077c82 */ /* 0x000fec0008000000 */
[----:B------:R-:W-:Y:S01]  /*1e20*/  UMOV UR27, UR8 ;  /* 0x00000008001b7c82 */ /* 0x000fe20008000000 */
[----:B---3--:R-:W-:Y:S02]  /*1e30*/  USEL UR22, UR28, URZ, UP0 ;  /* 0x000000ff1c167287 */ /* 0x008fe40008000000 */
[----:B------:R-:W-:Y:S02]  /*1e40*/  UISETP.NE.AND UP0, UPT, UR31, UR38, UPT ;  /* 0x000000261f00728c */ /* 0x000fe4000bf05270 */
[----:B------:R-:W-:Y:S02]  /*1e50*/  USEL UR20, UR37, URZ, UP2 ;  /* 0x000000ff25147287 */ /* 0x000fe40009000000 */
[----:B------:R-:W-:Y:S05]  /*1e60*/  USEL UR21, UR29, URZ, UP1 ;  /* 0x000000ff1d157287 */ /* 0x000fea0008800000 */
[----:B-1----:R-:W-:Y:S07]  /*1e70*/  BRA.U UP0, `(.L_x_23) ;  /* 0xfffffffd00147547 */ /* 0x002fee000b83ffff */
.L_x_18:
[----:B------:R-:W-:Y:S01]  /*1e80*/  ULEA UR4, UR30, UR36, 0x3 ;  /* 0x000000241e047291 */ /* 0x000fe2000f8e18ff */
[----:B-1----:R-:W-:Y:S01]  /*1e90*/  MOV R0, UR26 ;  /* 0x0000001a00007c02 */ /* 0x002fe20008000f00 */
[----:B------:R-:W-:Y:S01]  /*1ea0*/  @!P1 SYNCS.ARRIVE.TRANS64.A1T0 RZ, [UR36+0x1c8], RZ ;  /* 0x0001c8ffffff99a7 */ /* 0x000fe20008100024 */
[----:B------:R-:W-:Y:S02]  /*1eb0*/  UISETP.GE.AND UP0, UPT, UR50, 0x1, UPT ;  /* 0x000000013200788c */ /* 0x000fe4000bf06270 */
[----:B------:R-:W-:-:S04]  /*1ec0*/  SHF.L.U32 R0, R0, 0x1f, RZ ;  /* 0x0000001f00007819 */ /* 0x000fc800000006ff */
[----:B--2---:R1:W2:Y:S03]  /*1ed0*/  SYNCS.PHASECHK.TRANS64.TRYWAIT P0, [UR4+0xd8], R0 ;  /* 0x0000d800ff0075a7 */ /* 0x0042a60008001104 */
[----:B------:R-:W-:Y:S05]  /*1ee0*/  BRA.U !UP0, `(.L_x_24) ;  /* 0x00000005088c7547 */ /* 0x000fea000b800000 */
[----:B------:R-:W3:Y:S01]  /*1ef0*/  LDCU.128 UR8, c[0x0][0x480] ;  /* 0x00009000ff0877ac */ /* 0x000ee20008000c00 */
[----:B------:R-:W4:Y:S01]  /*1f00*/  LDCU.128 UR32, c[0x0][0x490] ;  /* 0x00009200ff2077ac */ /* 0x000f220008000c00 */
[----:B------:R-:W1:Y:S01]  /*1f10*/  LDCU.64 UR28, c[0x0][0x4c0] ;  /* 0x00009800ff1c77ac */ /* 0x000e620008000a00 */
[----:B------:R-:W1:Y:S01]  /*1f20*/  LDCU UR13, c[0x0][0x4c8] ;  /* 0x00009900ff0d77ac */ /* 0x000e620008000800 */
[----:B------:R-:W1:Y:S01]  /*1f30*/  LDCU.64 UR16, c[0x0][0x4f0] ;  /* 0x00009e00ff1077ac */ /* 0x000e620008000a00 */
[----:B---3--:R-:W-:Y:S02]  /*1f40*/  UIMAD.WIDE.U32 UR4, UR44, UR9, URZ ;  /* 0x000000092c0472a5 */ /* 0x008fe4000f8e00ff */
[----:B------:R-:W-:Y:S02]  /*1f50*/  UISETP.NE.AND UP0, UPT, UR8, 0x1, UPT ;  /* 0x000000010800788c */ /* 0x000fe4000bf05270 */
[----:B------:R-:W-:Y:S01]  /*1f60*/  USHF.R.U32.HI UR5, URZ, UR10, UR5 ;  /* 0x0000000aff057299 */ /* 0x000fe20008011605 */
[----:B------:R-:W3:Y:S03]  /*1f70*/  LDCU UR9, c[0x0][0x4a0] ;  /* 0x00009400ff0977ac */ /* 0x000ee60008000800 */
[----:B------:R-:W-:-:S02]  /*1f80*/  USEL UR5, UR44, UR5, !UP0 ;  /* 0x000000052c057287 */ /* 0x000fc4000c000000 */
[----:B------:R-:W-:Y:S02]  /*1f90*/  UISETP.NE.AND UP0, UPT, UR11, 0x1, UPT ;  /* 0x000000010b00788c */ /* 0x000fe4000bf05270 */
[----:B----4-:R-:W-:Y:S01]  /*1fa0*/  UIMAD.WIDE.U32 UR6, UR5, UR32, URZ ;  /* 0x00000020050672a5 */ /* 0x010fe2000f8e00ff */
[----:B------:R-:W1:Y:S01]  /*1fb0*/  LDCU UR10, c[0x0][0x4ec] ;  /* 0x00009d80ff0a77ac */ /* 0x000e620008000800 */
[----:B------:R-:W4:Y:S05]  /*1fc0*/  LDCU UR46, c[0x0][0x38c] ;  /* 0x00007180ff2e77ac */ /* 0x000f2a0008000800 */
[----:B------:R-:W-:Y:S01]  /*1fd0*/  UMOV UR4, UR7 ;  /* 0x0000000700047c82 */ /* 0x000fe20008000000 */
[----:B------:R-:W1:Y:S01]  /*1fe0*/  LDCU UR23, c[0x0][0x4cc] ;  /* 0x00009980ff1777ac */ /* 0x000e620008000800 */
[----:B------:R-:W-:Y:S01]  /*1ff0*/  USHF.R.U32.HI UR4, URZ, UR33, UR4 ;  /* 0x00000021ff047299 */ /* 0x000fe20008011604 */
[----:B------:R-:W1:Y:S03]  /*2000*/  LDCU.64 UR40, c[0x0][0x390] ;  /* 0x00007200ff2877ac */ /* 0x000e660008000a00 */
[----:B------:R-:W-:-:S02]  /*2010*/  USEL UR4, UR5, UR4, !UP0 ;  /* 0x0000000405047287 */ /* 0x000fc4000c000000 */
[----:B------:R-:W-:Y:S02]  /*2020*/  UISETP.NE.AND UP0, UPT, UR34, 0x1, UPT ;  /* 0x000000012200788c */ /* 0x000fe4000bf05270 */
[----:B------:R-:W-:Y:S01]  /*2030*/  UIMAD.WIDE.U32 UR6, UR4, UR35, URZ ;  /* 0x00000023040672a5 */ /* 0x000fe2000f8e00ff */
[----:B------:R-:W1:Y:S01]  /*2040*/  LDCU.64 UR24, c[0x0][0x4d0] ;  /* 0x00009a00ff1877ac */ /* 0x000e620008000a00 */
[----:B------:R-:W-:-:S05]  /*2050*/  UIADD3 UR38, UPT, UPT, UR50, UR38, URZ ;  /* 0x0000002632267290 */ /* 0x000fca000fffe0ff */
[----:B------:R-:W-:Y:S01]  /*2060*/  UMOV UR6, UR7 ;  /* 0x0000000700067c82 */ /* 0x000fe20008000000 */
[----:B------:R-:W-:Y:S02]  /*2070*/  UIADD3 UR7, UPT, UPT, -UR5, URZ, URZ ;  /* 0x000000ff05077290 */ /* 0x000fe4000fffe1ff */
[----:B---3--:R-:W-:Y:S02]  /*2080*/  USHF.R.U32.HI UR6, URZ, UR9, UR6 ;  /* 0x00000009ff067299 */ /* 0x008fe40008011606 */
[----:B------:R-:W-:Y:S02]  /*2090*/  UIMAD UR7, UR8, UR7, UR44 ;  /* 0x00000007080772a4 */ /* 0x000fe4000f8e022c */
[----:B------:R-:W-:Y:S02]  /*20a0*/  USEL UR14, UR4, UR6, !UP0 ;  /* 0x00000006040e7287 */ /* 0x000fe4000c000000 */
[----:B------:R-:W-:Y:S02]  /*20b0*/  UIADD3 UR6, UPT, UPT, -UR4, URZ, URZ ;  /* 0x000000ff04067290 */ /* 0x000fe4000fffe1ff */
[----:B------:R-:W-:-:S02]  /*20c0*/  UIADD3 UR9, UPT, UPT, -UR14, URZ, URZ ;  /* 0x000000ff0e097290 */ /* 0x000fc4000fffe1ff */
[----:B------:R-:W-:Y:S02]  /*20d0*/  UIMAD UR12, UR11, UR6, UR5 ;  /* 0x000000060b0c72a4 */ /* 0x000fe4000f8e0205 */
[----:B------:R-:W-:Y:S02]  /*20e0*/  UIMAD UR9, UR34, UR9, UR4 ;  /* 0x00000009220972a4 */ /* 0x000fe4000f8e0204 */
[----:B-1----:R-:W-:Y:S01]  /*20f0*/  UIMAD UR11, UR7, UR28, UR10 ;  /* 0x0000001c070b72a4 */ /* 0x002fe2000f8e020a */
[----:B------:R-:W1:Y:S02]  /*2100*/  LDCU.64 UR4, c[0x0][0x4f8] ;  /* 0x00009f00ff0477ac */ /* 0x000e640008000a00 */
[----:B------:R-:W3:Y:S01]  /*2110*/  LDCU UR6, c[0x0][0x500] ;  /* 0x0000a000ff0677ac */ /* 0x000ee20008000800 */
[----:B------:R-:W-:Y:S02]  /*2120*/  UIMAD UR12, UR12, UR29, UR16 ;  /* 0x0000001d0c0c72a4 */ /* 0x000fe4000f8e0210 */
[----:B------:R-:W-:Y:S01]  /*2130*/  UIMAD UR13, UR9, UR13, UR17 ;  /* 0x0000000d090d72a4 */ /* 0x000fe2000f8e0211 */
[----:B------:R-:W-:Y:S01]  /*2140*/  UMOV UR37, UR50 ;  /* 0x0000003200257c82 */ /* 0x000fe20008000000 */
[----:B----4-:R-:W-:-:S10]  /*2150*/  UMOV UR7, UR30 ;  /* 0x0000001e00077c82 */ /* 0x010fd40008000000 */
.L_x_29:
[----:B------:R-:W-:Y:S01]  /*2160*/  @!P2 MOV R3, 0x2000 ;  /* 0x000020000003a802 */ /* 0x000fe20000000f00 */
[----:B------:R-:W-:Y:S01]  /*2170*/  ULEA UR9, UR7, UR36, 0x3 ;  /* 0x0000002407097291 */ /* 0x000fe2000f8e18ff */
[----:B--2---:R-:W-:Y:S11]  /*2180*/  @P0 BRA `(.L_x_25) ;  /* 0x0000000000100947 */ /* 0x004ff60003800000 */
[----:B------:R-:W-:Y:S04]  /*2190*/  MOV R4, UR26 ;  /* 0x0000001a00047c02 */ /* 0x000fe80008000f00 */
[----:B------:R-:W-:Y:S04]  /*21a0*/  SHF.L.U32 R4, R4, 0x1f, RZ ;  /* 0x0000001f04047819 */ /* 0x000fe800000006ff */
[----:B------:R-:W2:Y:S02]  /*21b0*/  SYNCS.PHASECHK.TRANS64.TRYWAIT P0, [UR9+0xd8], R4 ;  /* 0x0000d804ff0075a7 */ /* 0x000ea40008001109 */
[----:B--2---:R-:W-:Y:S05]  /*21c0*/  @!P0 BRA `(.L_x_26) ;  /* 0x0000005800248947 */ /* 0x004fea0003800000 */
.L_x_25:
[----:B------:R4:W-:Y:S01]  /*21d0*/  @!P2 SYNCS.ARRIVE.TRANS64 RZ, [UR9], R3 ;  /* 0x00000003ffffa9a7 */ /* 0x0009e20008000009 */
[----:B------:R-:W-:Y:S04]  /*21e0*/  BSSY.RECONVERGENT B0, `(.L_x_27) ;  /* 0x0000003000007945 */ /* 0x000fe80003800200 */
[----:B------:R-:W-:Y:S05]  /*21f0*/  @P3 BRA `(.L_x_28) ;  /* 0x0000000000043947 */ /* 0x000fea0003800000 */
[----:B-1-3--:R-:W-:Y:S05]  /*2200*/  BPT.TRAP 0x1 ;  /* 0x000000040000795c */ /* 0x00afea0000300000 */
.L_x_28:
[----:B-1-3--:R-:W-:Y:S05]  /*2210*/  BSYNC.RECONVERGENT B0 ;  /* 0x0000000000007941 */ /* 0x00afea0003800200 */
.L_x_27:
        /* <DEDUP_REMOVED lines=8> */
[----:B------:R-:W-:Y:S02]  /*22a0*/  UIMAD UR10, UR21, UR24, UR5 ;  /* 0x00000018150a72a4 */ /* 0x000fe4000f8e0205 */
[----:B------:R-:W-:Y:S01]  /*22b0*/  UIMAD UR7, UR22, UR25, UR6 ;  /* 0x00000019160772a4 */ /* 0x000fe2000f8e0206 */
[----:B--2---:R-:W-:Y:S01]  /*22c0*/  MOV R0, UR26 ;  /* 0x0000001a00007c02 */ /* 0x004fe20008000f00 */
[----:B------:R-:W-:Y:S02]  /*22d0*/  ULEA UR10, UR10, UR15, 0x5 ;  /* 0x0000000f0a0a7291 */ /* 0x000fe4000f8e28ff */
[----:B------:R-:W-:Y:S01]  /*22e0*/  UIADD3 UR34, UP0, UPT, UR42, 0x80, URZ ;  /* 0x000000802a227890 */ /* 0x000fe2000ff1e0ff */
[----:B------:R-:W-:Y:S01]  /*22f0*/  SHF.L.U32 R0, R0, 0x1f, RZ ;  /* 0x0000001f00007819 */ /* 0x000fe200000006ff */
[----:B------:R-:W-:Y:S02]  /*2300*/  ULEA UR7, UR7, UR10, 0xa ;  /* 0x0000000a07077291 */ /* 0x000fe4000f8e50ff */
[----:B------:R-:W-:Y:S01]  /*2310*/  USHF.L.U32 UR19, UR27, 0x6, URZ ;  /* 0x000000061b137899 */ /* 0x000fe200080006ff */
[----:B------:R1:W2:Y:S01]  /*2320*/  SYNCS.PHASECHK.TRANS64.TRYWAIT P0, [UR8+0xd8], R0 ;  /* 0x0000d800ff0075a7 */ /* 0x0002a20008001108 */
[----:B------:R-:W-:Y:S02]  /*2330*/  UIADD3.X UR35, UPT, UPT, URZ, UR43, URZ, UP0, !UPT ;  /* 0x0000002bff237290 */ /* 0x000fe400087fe4ff */
[----:B------:R-:W-:Y:S02]  /*2340*/  UIADD3 UR8, UPT, UPT, UR16, 0x2600, URZ ;  /* 0x0000260010087890 */ /* 0x000fe4000fffe0ff */
[----:B------:R-:W-:Y:S02]  /*2350*/  UPRMT UR7, UR7, 0x5410, URZ ;  /* 0x0000541007077896 */ /* 0x000fe400080000ff */
[----:B------:R-:W-:Y:S02]  /*2360*/  UIADD3 UR32, UP3, UPT, UR42, 0x200, URZ ;  /* 0x000002002a207890 */ /* 0x000fe4000ff7e0ff */
[----:B------:R-:W-:Y:S02]  /*2370*/  UIADD3 UR16, UPT, UPT, UR16, 0x1d600, URZ ;  /* 0x0001d60010107890 */ /* 0x000fe4000fffe0ff */
[----:B------:R-:W-:Y:S02]  /*2380*/  UIADD3.X UR33, UPT, UPT, URZ, UR43, URZ, UP3, !UPT ;  /* 0x0000002bff217290 */ /* 0x000fe40009ffe4ff */
[----:B------:R-:W-:Y:S02]  /*2390*/  UIADD3 UR31, UPT, UPT, UR20, 0x1, URZ ;  /* 0x00000001141f7890 */ /* 0x000fe4000fffe0ff */
[----:B------:R-:W-:Y:S02]  /*23a0*/  UIADD3 UR29, UPT, UPT, UR21, 0x1, URZ ;  /* 0x00000001151d7890 */ /* 0x000fe4000fffe0ff */
[----:B------:R-:W-:Y:S02]  /*23b0*/  UISETP.NE.AND UP2, UPT, UR31, UR46, UPT ;  /* 0x0000002e1f00728c */ /* 0x000fe4000bf45270 */
[----:B------:R-:W-:Y:S01]  /*23c0*/  UIADD3 UR28, UPT, UPT, UR22, 0x1, URZ ;  /* 0x00000001161c7890 */ /* 0x000fe2000fffe0ff */
[----:B------:R-:W-:Y:S01]  /*23d0*/  UMOV UR10, UR19 ;  /* 0x00000013000a7c82 */ /* 0x000fe20008000000 */
[----:B------:R-:W-:Y:S01]  /*23e0*/  UMOV UR44, 0x0 ;  /* 0x00000000002c7882 */ /* 0x000fe20000000000 */
[----:B------:R3:W-:Y:S01]  /*23f0*/  UTMALDG.5D.IM2COL [UR8], [UR34], UR7 ;  /* 0x00000008220073b4 */ /* 0x0007e20008060007 */
[----:B------:R-:W-:Y:S01]  /*2400*/  UMOV UR45, 0x10000000 ;  /* 0x10000000002d7882 */ /* 0x000fe20000000000 */
[----:B------:R-:W-:Y:S04]  /*2410*/  UMOV UR17, UR9 ;  /* 0x0000000900117c82 */ /* 0x000fe80008000000 */
[----:B------:R-:W-:Y:S01]  /*2420*/  @UP2 UIADD3 UR29, UPT, UPT, UR21, URZ, URZ ;  /* 0x000000ff151d2290 */ /* 0x000fe2000fffe0ff */
[----:B------:R4:W-:Y:S03]  /*2430*/  UTMALDG.5D [UR16], [UR32], desc[UR44] ;  /* 0x00002c10200075b4 */ /* 0x0009e60008021000 */
[----:B------:R-:W-:Y:S11]  /*2440*/  UISETP.NE.AND UP1, UPT, UR29, UR40, UPT ;  /* 0x000000281d00728c */ /* 0x000ff6000bf25270 */
[----:B------:R-:W-:Y:S04]  /*2450*/  @UP1 UIADD3 UR28, UPT, UPT, UR22, URZ, URZ ;  /* 0x000000ff161c1290 */ /* 0x000fe8000fffe0ff */
[----:B------:R-:W-:Y:S02]  /*2460*/  UISETP.NE.AND UP0, UPT, UR28, UR41, UPT ;  /* 0x000000291c00728c */ /* 0x000fe4000bf05270 */
[----:B---3--:R-:W-:Y:S09]  /*2470*/  UIADD3 UR8, UPT, UPT, UR27, 0x1, URZ ;  /* 0x000000011b087890 */ /* 0x008ff2000fffe0ff */
[----:B------:R-:W-:Y:S02]  /*2480*/  @UP0 UIADD3 UR8, UPT, UPT, UR27, URZ, URZ ;  /* 0x000000ff1b080290 */ /* 0x000fe4000fffe0ff */
[----:B------:R-:W-:Y:S05]  /*2490*/  UIADD3 UR7, UPT, UPT, UR37, -0x1, URZ ;  /* 0xffffffff25077890 */ /* 0x000fea000fffe0ff */
[----:B------:R-:W-:Y:S01]  /*24a0*/  UMOV UR27, UR8 ;  /* 0x00000008001b7c82 */ /* 0x000fe20008000000 */
[----:B----4-:R-:W-:Y:S02]  /*24b0*/  USEL UR22, UR28, URZ, UP0 ;  /* 0x000000ff1c167287 */ /* 0x010fe40008000000 */
[----:B------:R-:W-:Y:S02]  /*24c0*/  UISETP.GT.U32.AND UP0, UPT, UR37, 0x1, UPT ;  /* 0x000000012500788c */ /* 0x000fe4000bf04070 */
[----:B------:R-:W-:Y:S02]  /*24d0*/  USEL UR20, UR31, URZ, UP2 ;  /* 0x000000ff1f147287 */ /* 0x000fe40009000000 */
[----:B------:R-:W-:Y:S01]  /*24e0*/  USEL UR21, UR29, URZ, UP1 ;  /* 0x000000ff1d157287 */ /* 0x000fe20008800000 */
[----:B------:R-:W-:Y:S01]  /*24f0*/  UMOV UR37, UR7 ;  /* 0x0000000700257c82 */ /* 0x000fe20008000000 */
[----:B------:R-:W-:Y:S03]  /*2500*/  UMOV UR7, UR30 ;  /* 0x0000001e00077c82 */ /* 0x000fe60008000000 */
[----:B-1----:R-:W-:Y:S07]  /*2510*/  BRA.U UP0, `(.L_x_29) ;  /* 0xfffffffd00107547 */ /* 0x002fee000b83ffff */
.L_x_24:
[----:B------:R-:W-:Y:S01]  /*2520*/  SHF.L.U32 R3, R2, 0x1f, RZ ;  /* 0x0000001f02037819 */ /* 0x000fe200000006ff */
[----:B------:R-:W-:-:S03]  /*2530*/  NOP ;  /* 0x0000000000007918 */ /* 0x000fc60000000000 */
[----:B--2---:R-:W2:Y:S02]  /*2540*/  SYNCS.PHASECHK.TRANS64.TRYWAIT P0, [UR36+0x1d0], R3 ;  /* 0x0001d003ff0075a7 */ /* 0x004ea40008001124 */
[----:B--2---:R-:W-:Y:S05]  /*2550*/  @!P0 BRA `(.L_x_30) ;  /* 0x0000005400588947 */ /* 0x004fea0003800000 */
.L_x_114:
[----:B------:R-:W2:Y:S01]  /*2560*/  LDS.128 R4, [UR36+0x210] ;  /* 0x00021024ff047984 */ /* 0x000ea20008000c00 */
[----:B------:R-:W-:Y:S02]  /*2570*/  UIADD3 UR4, UPT, UPT, UR36, 0x1d8, URZ ;  /* 0x000001d824047890 */ /* 0x000fe4000fffe0ff */
[----:B------:R-:W-:Y:S01]  /*2580*/  UISETP.GE.AND UP0, UPT, UR39, 0x1, UPT ;  /* 0x000000012700788c */ /* 0x000fe2000bf06270 */
[----:B------:R-:W-:Y:S01]  /*2590*/  @!PT LDS RZ, [RZ] ;  /* 0x00000000fffff984 */ /* 0x000fe20000000800 */
[----:B------:R-:W-:Y:S01]  /*25a0*/  @!PT LDS RZ, [RZ] ;  /* 0x00000000fffff984 */ /* 0x000fe20000000800 */
[----:B------:R-:W-:Y:S01]  /*25b0*/  @!PT LDS RZ, [RZ] ;  /* 0x00000000fffff984 */ /* 0x000fe20000000800 */
[----:B------:R-:W-:Y:S01]  /*25c0*/  @!PT LDS RZ, [RZ] ;  /* 0x00000000fffff984 */ /* 0x000fe20000000800 */
[----:B------:R3:W-:Y:S06]  /*25d0*/  MEMBAR.ALL.CTA ;  /* 0x0000000000007992 */ /* 0x0007ec0000008000 */
[----:B---3--:R-:W3:Y:S01]  /*25e0*/  FENCE.VIEW.ASYNC.S ;  /* 0x00000000000073c6 */ /* 0x008ee20000000000 */
[----:B------:R-:W-:-:S09]  /*25f0*/  UPRMT UR4, URZ, 0x654, UR4 ;  /* 0x00000654ff047896 */ /* 0x000fd20008000004 */
[----:B---3--:R-:W-:Y:S01]  /*2600*/  SYNCS.ARRIVE.TRANS64.RED.A1T0 RZ, [UR4], RZ ;  /* 0x000000ffffff79a7 */ /* 0x008fe20008100404 */
[----:B--2---:R-:W-:-:S13]  /*2610*/  LOP3.LUT P0, RZ, R6, 0x1, RZ, 0xc0, !PT ;  /* 0x0000000106ff7812 */ /* 0x004fda000780c0ff */
[----:B------:R-:W-:Y:S01]  /*2620*/  VOTEU.ANY UP1, P0 ;  /* 0x0000000000ff7886 */ /* 0x000fe20000020100 */
[----:B------:R-:W-:-:S13]  /*2630*/  PLOP3.LUT P0, PT, PT, PT, UP1, 0x80, 0x8 ;  /* 0x000000000008781c */ /* 0x000fda0003f0f018 */
[----:B-1----:R-:W-:Y:S02]  /*2640*/  @P0 MOV R0, R4 ;  /* 0x0000000400000202 */ /* 0x002fe40000000f00 */
[----:B------:R-:W-:Y:S02]  /*2650*/  @P0 LOP3.LUT R4, R5, 0xffff, RZ, 0xc0, !PT ;  /* 0x0000ffff05040812 */ /* 0x000fe400078ec0ff */
[----:B------:R-:W-:Y:S02]  /*2660*/  @P0 R2UR UR6, R0 ;  /* 0x00000000000602ca */ /* 0x000fe400000e0000 */
[----:B------:R-:W-:-:S11]  /*2670*/  @P0 R2UR UR5, R4 ;  /* 0x00000000040502ca */ /* 0x000fd600000e0000 */
[----:B------:R-:W-:Y:S02]  /*2680*/  @UP1 UMOV UR49, UR6 ;  /* 0x0000000600311c82 */ /* 0x000fe40008000000 */
[----:B------:R-:W-:Y:S01]  /*2690*/  @UP1 UMOV UR48, UR5 ;  /* 0x0000000500301c82 */ /* 0x000fe20008000000 */
[----:B------:R-:W-:Y:S05]  /*26a0*/  BRA.U !UP0, `(.L_x_31) ;  /* 0x0000000108d47547 */ /* 0x000fea000b800000 */
[----:B------:R-:W1:Y:S01]  /*26b0*/  LDCU.128 UR16, c[0x0][0xc10] ;  /* 0x00018200ff1077ac */ /* 0x000e620008000c00 */
[----:B------:R-:W2:Y:S01]  /*26c0*/  LDCU UR20, c[0x0][0xc20] ;  /* 0x00018400ff1477ac */ /* 0x000ea20008000800 */
[----:B------:R-:W3:Y:S01]  /*26d0*/  LDCU UR13, c[0x0][0xc0c] ;  /* 0x00018180ff0d77ac */ /* 0x000ee20008000800 */
[----:B------:R-:W4:Y:S01]  /*26e0*/  LDCU.64 UR14, c[0x0][0xc28] ;  /* 0x00018500ff0e77ac */ /* 0x000f220008000a00 */
[----:B------:R-:W-:Y:S02]  /*26f0*/  UISETP.NE.AND UP3, UPT, UR39, 0x1, UPT ;  /* 0x000000012700788c */ /* 0x000fe4000bf65270 */
[----:B-1----:R-:W-:Y:S02]  /*2700*/  UIMAD.WIDE.U32 UR4, UR51, UR19, URZ ;  /* 0x00000013330472a5 */ /* 0x002fe4000f8e00ff */
[----:B------:R-:W-:Y:S02]  /*2710*/  UIMAD.WIDE.U32 UR6, UR52, UR16, URZ ;  /* 0x00000010340672a5 */ /* 0x000fe4000f8e00ff */
[----:B------:R-:W-:-:S02]  /*2720*/  UISETP.NE.AND UP0, UPT, UR18, 0x1, UPT ;  /* 0x000000011200788c */ /* 0x000fc4000bf05270 */
[----:B------:R-:W-:Y:S01]  /*2730*/  UIMAD.WIDE.U32 UR10, UR48, UR19, URZ ;  /* 0x00000013300a72a5 */ /* 0x000fe2000f8e00ff */
[----:B------:R-:W-:Y:S01]  /*2740*/  UMOV UR4, UR5 ;  /* 0x0000000500047c82 */ /* 0x000fe20008000000 */
[----:B---3--:R-:W-:Y:S02]  /*2750*/  UISETP.NE.AND UP2, UPT, UR13, 0x1, UPT ;  /* 0x000000010d00788c */ /* 0x008fe4000bf45270 */
[----:B--2---:R-:W-:Y:S02]  /*2760*/  USHF.R.U32.HI UR5, URZ, UR20, UR4 ;  /* 0x00000014ff057299 */ /* 0x004fe40008011604 */
[----:B------:R-:W-:Y:S01]  /*2770*/  UIMAD.WIDE.U32 UR8, UR49, UR16, URZ ;  /* 0x00000010310872a5 */ /* 0x000fe2000f8e00ff */
[----:B------:R-:W-:Y:S01]  /*2780*/  UMOV UR4, UR7 ;  /* 0x0000000700047c82 */ /* 0x000fe20008000000 */
[----:B------:R-:W-:Y:S02]  /*2790*/  USEL UR5, UR51, UR5, !UP0 ;  /* 0x0000000533057287 */ /* 0x000fe4000c000000 */
[----:B------:R-:W-:-:S02]  /*27a0*/  USHF.R.U32.HI UR4, URZ, UR17, UR4 ;  /* 0x00000011ff047299 */ /* 0x000fc40008011604 */
[----:B----4-:R-:W-:Y:S02]  /*27b0*/  UIMAD.WIDE.U32 UR6, UR5, UR14, URZ ;  /* 0x0000000e050672a5 */ /* 0x010fe4000f8e00ff */
[----:B------:R-:W-:Y:S01]  /*27c0*/  USEL UR12, UR52, UR4, !UP2 ;  /* 0x00000004340c7287 */ /* 0x000fe2000d000000 */
[----:B------:R-:W-:Y:S02]  /*27d0*/  UMOV UR8, UR9 ;  /* 0x0000000900087c82 */ /* 0x000fe40008000000 */
[----:B------:R-:W-:Y:S01]  /*27e0*/  UMOV UR4, UR11 ;  /* 0x0000000b00047c82 */ /* 0x000fe20008000000 */
[----:B------:R-:W-:Y:S01]  /*27f0*/  UIMAD.WIDE.U32 UR10, UR12, UR14, URZ ;  /* 0x0000000e0c0a72a5 */ /* 0x000fe2000f8e00ff */
[----:B------:R-:W-:Y:S01]  /*2800*/  UMOV UR6, UR7 ;  /* 0x0000000700067c82 */ /* 0x000fe20008000000 */
[----:B------:R-:W-:Y:S02]  /*2810*/  USHF.R.U32.HI UR4, URZ, UR20, UR4 ;  /* 0x00000014ff047299 */ /* 0x000fe40008011604 */
[----:B------:R-:W-:-:S02]  /*2820*/  @UP3 USHF.R.U32.HI UR5, URZ, UR15, UR6 ;  /* 0x0000000fff053299 */ /* 0x000fc40008011606 */
[----:B------:R-:W-:Y:S01]  /*2830*/  USHF.R.U32.HI UR17, URZ, UR17, UR8 ;  /* 0x00000011ff117299 */ /* 0x000fe20008011608 */
[----:B------:R-:W-:Y:S01]  /*2840*/  UMOV UR6, UR11 ;  /* 0x0000000b00067c82 */ /* 0x000fe20008000000 */
[----:B------:R-:W-:Y:S02]  /*2850*/  USEL UR4, UR48, UR4, !UP0 ;  /* 0x0000000430047287 */ /* 0x000fe4000c000000 */
[----:B------:R-:W-:Y:S02]  /*2860*/  @UP3 USHF.R.U32.HI UR12, URZ, UR15, UR6 ;  /* 0x0000000fff0c3299 */ /* 0x000fe40008011606 */
[----:B------:R-:W-:Y:S02]  /*2870*/  UIMAD UR6, UR39, UR5, URZ ;  /* 0x00000005270672a4 */ /* 0x000fe4000f8e02ff */
[----:B------:R-:W-:Y:S02]  /*2880*/  USEL UR5, UR49, UR17, !UP2 ;  /* 0x0000001131057287 */ /* 0x000fe4000d000000 */
[----:B------:R-:W-:-:S02]  /*2890*/  UIMAD UR8, UR39, UR12, URZ ;  /* 0x0000000c270872a4 */ /* 0x000fc4000f8e02ff */
[----:B------:R-:W-:Y:S02]  /*28a0*/  UISETP.GE.AND UP0, UPT, UR4, UR6, UPT ;  /* 0x000000060400728c */ /* 0x000fe4000bf06270 */
[----:B------:R-:W-:Y:S02]  /*28b0*/  UIMAD.WIDE.U32 UR6, UR4, UR14, URZ ;  /* 0x0000000e040672a5 */ /* 0x000fe4000f8e00ff */
[----:B------:R-:W-:Y:S02]  /*28c0*/  UISETP.GE.OR UP0, UPT, UR5, UR8, UP0 ;  /* 0x000000080500728c */ /* 0x000fe40008706670 */
[----:B------:R-:W-:Y:S02]  /*28d0*/  UIMAD.WIDE.U32 UR8, UR5, UR14, URZ ;  /* 0x0000000e050872a5 */ /* 0x000fe4000f8e00ff */
[----:B------:R-:W-:Y:S01]  /*28e0*/  UIADD3 UR10, UPT, UPT, -UR4, URZ, URZ ;  /* 0x000000ff040a7290 */ /* 0x000fe2000fffe1ff */
[----:B------:R-:W-:Y:S02]  /*28f0*/  UMOV UR6, UR7 ;  /* 0x0000000700067c82 */ /* 0x000fe40008000000 */
[----:B------:R-:W-:-:S02]  /*2900*/  USHF.R.U32.HI UR6, URZ, UR15, UR6 ;  /* 0x0000000fff067299 */ /* 0x000fc40008011606 */
[----:B------:R-:W-:Y:S02]  /*2910*/  UIMAD UR10, UR18, UR10, UR48 ;  /* 0x0000000a120a72a4 */ /* 0x000fe4000f8e0230 */
[----:B------:R-:W-:Y:S01]  /*2920*/  USEL UR6, UR4, UR6, !UP3 ;  /* 0x0000000604067287 */ /* 0x000fe2000d800000 */
[----:B------:R-:W-:Y:S01]  /*2930*/  @!UP0 UMOV UR7, UR9 ;  /* 0x0000000900078c82 */ /* 0x000fe20008000000 */
[----:B------:R-:W-:Y:S02]  /*2940*/  UIADD3 UR9, UPT, UPT, -UR5, URZ, URZ ;  /* 0x000000ff05097290 */ /* 0x000fe4000fffe1ff */
[----:B------:R-:W-:Y:S02]  /*2950*/  @!UP0 USHF.R.U32.HI UR7, URZ, UR15, UR7 ;  /* 0x0000000fff078299 */ /* 0x000fe40008011607 */
[----:B------:R-:W-:Y:S02]  /*2960*/  UIADD3 UR8, UPT, UPT, -UR6, URZ, URZ ;  /* 0x000000ff06087290 */ /* 0x000fe4000fffe1ff */
[----:B------:R-:W-:-:S02]  /*2970*/  @!UP0 USEL UR7, UR5, UR7, !UP3 ;  /* 0x0000000705078287 */ /* 0x000fc4000d800000 */
[----:B------:R-:W-:Y:S02]  /*2980*/  UIMAD UR8, UR39, UR8, UR4 ;  /* 0x00000008270872a4 */ /* 0x000fe4000f8e0204 */
[----:B------:R-:W-:Y:S02]  /*2990*/  @!UP0 UIADD3 UR6, UPT, UPT, UR6, -UR7, URZ ;  /* 0x8000000706068290 */ /* 0x000fe4000fffe0ff */
[----:B------:R-:W-:Y:S02]  /*29a0*/  @!UP0 UIMAD UR7, UR8, UR12, UR7 ;  /* 0x0000000c080782a4 */ /* 0x000fe4000f8e0207 */
[----:B------:R-:W-:Y:S02]  /*29b0*/  @!UP0 UIMAD UR4, UR39, UR6, UR5 ;  /* 0x00000006270482a4 */ /* 0x000fe4000f8e0205 */
[----:B------:R-:W-:Y:S02]  /*29c0*/  UIMAD UR6, UR13, UR9, UR49 ;  /* 0x000000090d0672a4 */ /* 0x000fe4000f8e0231 */
[----:B------:R-:W-:Y:S01]  /*29d0*/  UIMAD UR48, UR4, UR18, UR10 ;  /* 0x00000012043072a4 */ /* 0x000fe2000f8e020a */
[----:B------:R-:W-:-:S02]  /*29e0*/  @!UP0 UMOV UR5, UR7 ;  /* 0x0000000700058c82 */ /* 0x000fc40008000000 */
[----:B------:R-:W-:-:S12]  /*29f0*/  UIMAD UR49, UR5, UR13, UR6 ;  /* 0x0000000d053172a4 */ /* 0x000fd8000f8e0206 */
.L_x_31:
        /* <DEDUP_REMOVED lines=20> */
.L_x_32:
[----:B------:R-:W-:Y:S01]  /*2b40*/  R2UR UR5, R69 ;  /* 0x00000000450572ca */ /* 0x000fe200000e0000 */
[----:B------:R-:W-:Y:S01]  /*2b50*/  UMOV UR31, UR38 ;  /* 0x00000026001f7c82 */ /* 0x000fe20008000000 */
[----:B------:R-:W-:Y:S02]  /*2b60*/  R2UR UR4, R68 ;  /* 0x00000000440472ca */ /* 0x000fe400000e0000 */
[----:B------:R-:W-:Y:S02]  /*2b70*/  PLOP3.LUT P1, PT, PT, PT, PT, 0x80, 0x8 ;  /* 0x000000000008781c */ /* 0x000fe40003f2f070 */
[----:B------:R-:W-:-:S07]  /*2b80*/  LOP3.LUT R2, R2, 0x1, RZ, 0x3c, !PT ;  /* 0x0000000102027812 */ /* 0x000fce00078e3cff */
[----:B------:R-:W-:Y:S02]  /*2b90*/  UIADD3 UR44, UPT, UPT, UR49, UR5, URZ ;  /* 0x00000005312c7290 */ /* 0x000fe4000fffe0ff */
[----:B------:R-:W-:Y:S01]  /*2ba0*/  UIADD3 UR45, UPT, UPT, UR48, UR4, URZ ;  /* 0x00000004302d7290 */ /* 0x000fe2000fffe0ff */
[----:B------:R-:W-:Y:S11]  /*2bb0*/  BRA.U UP1, `(.L_x_33) ;  /* 0xffffffe901e07547 */ /* 0x000ff6000b83ffff */
[----:B------:R-:W-:Y:S01]  /*2bc0*/  UIADD3 UR36, UPT, UPT, UR36, 0xd8, URZ ;  /* 0x000000d824247890 */ /* 0x000fe2000fffe0ff */
[----:B------:R-:W-:-:S03]  /*2bd0*/  MOV R2, UR26 ;  /* 0x0000001a00027c02 */ /* 0x000fc60008000f00 */
[----:B------:R-:W-:Y:S01]  /*2be0*/  ULEA UR4, UR30, UR36, 0x3 ;  /* 0x000000241e047291 */ /* 0x000fe2000f8e18ff */
[----:B------:R-:W-:-:S08]  /*2bf0*/  SHF.L.U32 R2, R2, 0x1f, RZ ;  /* 0x0000001f02027819 */ /* 0x000fd000000006ff */
[----:B------:R-:W1:Y:S02]  /*2c00*/  SYNCS.PHASECHK.TRANS64.TRYWAIT P0, [UR4], R2 ;  /* 0x00000002ff0075a7 */ /* 0x000e640008001104 */
[----:B-1----:R-:W-:Y:S05]  /*2c10*/  @!P0 BRA `(.L_x_34) ;  /* 0x0000004c00c08947 */ /* 0x002fea0003800000 */
.L_x_116:
[----:B------:R-:W-:-:S04]  /*2c20*/  UIADD3 UR4, UPT, UPT, UR30, 0x1, URZ ;  /* 0x000000011e047890 */ /* 0x000fc8000fffe0ff */
[----:B------:R-:W-:-:S04]  /*2c30*/  UISETP.NE.AND UP0, UPT, UR4, 0x1b, UPT ;  /* 0x0000001b0400788c */ /* 0x000fc8000bf05270 */
[----:B------:R-:W-:Y:S02]  /*2c40*/  USEL UR5, URZ, 0x1, UP0 ;  /* 0x00000001ff057887 */ /* 0x000fe40008000000 */
[----:B------:R-:W-:Y:S02]  /*2c50*/  USEL UR4, UR4, URZ, UP0 ;  /* 0x000000ff04047287 */ /* 0x000fe40008000000 */
[----:B------:R-:W-:Y:S02]  /*2c60*/  ULOP3.LUT UR6, UR26, UR5, URZ, 0x3c, !UPT ;  /* 0x000000051a067292 */ /* 0x000fe4000f8e3cff */
[----:B------:R-:W-:-:S04]  /*2c70*/  ULEA UR5, UR4, UR36, 0x3 ;  /* 0x0000002404057291 */ /* 0x000fc8000f8e18ff */
[----:B-1----:R-:W-:-:S04]  /*2c80*/  MOV R2, UR6 ;  /* 0x0000000600027c02 */ /* 0x002fc80008000f00 */
[----:B------:R-:W-:-:S04]  /*2c90*/  SHF.L.U32 R2, R2, 0x1f, RZ ;  /* 0x0000001f02027819 */ /* 0x000fc800000006ff */
[----:B------:R-:W1:Y:S02]  /*2ca0*/  SYNCS.PHASECHK.TRANS64.TRYWAIT P0, [UR5], R2 ;  /* 0x00000002ff0075a7 */ /* 0x000e640008001105 */
[----:B-1----:R-:W-:Y:S05]  /*2cb0*/  @!P0 BRA `(.L_x_35) ;  /* 0x0000004c00b08947 */ /* 0x002fea0003800000 */
.L_x_118:
        /* <DEDUP_REMOVED lines=10> */
.L_x_120:
        /* <DEDUP_REMOVED lines=10> */
.L_x_122:
        /* <DEDUP_REMOVED lines=10> */
.L_x_124:
        /* <DEDUP_REMOVED lines=10> */
.L_x_126:
        /* <DEDUP_REMOVED lines=10> */
.L_x_128:
        /* <DEDUP_REMOVED lines=10> */
.L_x_130:
        /* <DEDUP_REMOVED lines=10> */
.L_x_132:
        /* <DEDUP_REMOVED lines=10> */
.L_x_134:
        /* <DEDUP_REMOVED lines=10> */
.L_x_136:
        /* <DEDUP_REMOVED lines=10> */
.L_x_138:
        /* <DEDUP_REMOVED lines=10> */
.L_x_140:
        /* <DEDUP_REMOVED lines=10> */
.L_x_142:
        /* <DEDUP_REMOVED lines=10> */
.L_x_144:
        /* <DEDUP_REMOVED lines=10> */
.L_x_146:
        /* <DEDUP_REMOVED lines=10> */
.L_x_148:
        /* <DEDUP_REMOVED lines=10> */
.L_x_150:
        /* <DEDUP_REMOVED lines=10> */
.L_x_152:
        /* <DEDUP_REMOVED lines=10> */
.L_x_154:
        /* <DEDUP_REMOVED lines=10> */
.L_x_156:
        /* <DEDUP_REMOVED lines=10> */
.L_x_158:
        /* <DEDUP_REMOVED lines=10> */
.L_x_160:
        /* <DEDUP_REMOVED lines=10> */
.L_x_162:
        /* <DEDUP_REMOVED lines=10> */
.L_x_164:
        /* <DEDUP_REMOVED lines=10> */
.L_x_166:
[----:B------:R-:W-:-:S04]  /*3bc0*/  UIADD3 UR4, UPT, UPT, UR4, 0x1, URZ ;  /* 0x0000000104047890 */ /* 0x000fc8000fffe0ff */
[----:B------:R-:W-:-:S04]  /*3bd0*/  UISETP.NE.AND UP0, UPT, UR4, 0x1b, UPT ;  /* 0x0000001b0400788c */ /* 0x000fc8000bf05270 */
[----:B------:R-:W-:Y:S02]  /*3be0*/  USEL UR5, URZ, 0x1, UP0 ;  /* 0x00000001ff057887 */ /* 0x000fe40008000000 */
[----:B------:R-:W-:Y:S02]  /*3bf0*/  USEL UR4, UR4, URZ, UP0 ;  /* 0x000000ff04047287 */ /* 0x000fe40008000000 */
[----:B------:R-:W-:Y:S02]  /*3c00*/  ULOP3.LUT UR5, UR6, UR5, URZ, 0x3c, !UPT ;  /* 0x0000000506057292 */ /* 0x000fe4000f8e3cff */
[----:B------:R-:W-:-:S04]  /*3c10*/  ULEA UR4, UR4, UR36, 0x3 ;  /* 0x0000002404047291 */ /* 0x000fc8000f8e18ff */
[----:B-1----:R-:W-:Y:S02]  /*3c20*/  IMAD.U32 R2, RZ, RZ, UR5 ;  /* 0x00000005ff027e24 */ /* 0x002fe4000f8e00ff */
[----:B------:R-:W-:-:S03]  /*3c30*/  MOV R0, UR4 ;  /* 0x0000000400007c02 */ /* 0x000fc60008000f00 */
[----:B------:R-:W-:-:S07]  /*3c40*/  SHF.L.U32 R2, R2, 0x1f, RZ ;  /* 0x0000001f02027819 */ /* 0x000fce00000006ff */
.L_x_60:
[----:B-1----:R1:W2:Y:S02]  /*3c50*/  SYNCS.PHASECHK.TRANS64.TRYWAIT P0, [R0+URZ], R2 ;  /* 0x00000002000075a7 */ /* 0x0022a400080011ff */
[----:B--2---:R-:W-:Y:S05]  /*3c60*/  @!P0 NANOSLEEP.SYNCS 0x989680 ;  /* 0x009896800000895d */ /* 0x004fea0003900000 */
[----:B------:R-:W2:Y:S02]  /*3c70*/  @!P0 SYNCS.PHASECHK.TRANS64 P0, [R0+URZ], R2 ;  /* 0x00000002000085a7 */ /* 0x000ea400080010ff */
[----:B--2---:R-:W-:Y:S05]  /*3c80*/  @P0 EXIT ;  /* 0x000000000000094d */ /* 0x004fea0003800000 */
[----:B------:R-:W-:Y:S05]  /*3c90*/  BRA `(.L_x_60) ;  /* 0xfffffffc00ec7947 */ /* 0x000fea000383ffff */
.L_x_17:
[----:B------:R-:W2:Y:S02]  /*3ca0*/  S2UR UR4, SR_CgaCtaId ;  /* 0x00000000000479c3 */ /* 0x000ea40000008800 */
[----:B--2---:R-:W-:-:S04]  /*3cb0*/  UISETP.NE.AND UP0, UPT, UR4, URZ, UPT ;  /* 0x000000ff0400728c */ /* 0x004fc8000bf05270 */
[----:B------:R-:W-:-:S09]  /*3cc0*/  UISETP.NE.OR UP0, UPT, UR15, 0x1, UP0 ;  /* 0x000000010f00788c */ /* 0x000fd20008705670 */
[----:B------:R-:W-:Y:S05]  /*3cd0*/  BRA.U UP0, `(.L_x_61) ;  /* 0x0000000100b47547 */ /* 0x000fea000b800000 */
[----:B------:R-:W2:Y:S01]  /*3ce0*/  S2UR UR5, SR_CgaCtaId ;  /* 0x00000000000579c3 */ /* 0x000ea20000008800 */
[----:B------:R-:W-:Y:S01]  /*3cf0*/  UMOV UR4, 0x400 ;  /* 0x0000040000047882 */ /* 0x000fe20000000000 */
[----:B------:R-:W-:Y:S01]  /*3d00*/  HFMA2 R3, -RZ, RZ, 0, 5.9604644775390625e-08 ;  /* 0x00000001ff037431 */ /* 0x000fe200000001ff */
[----:B------:R-:W-:Y:S01]  /*3d10*/  ISETP.NE.AND P0, PT, R0, RZ, PT ;  /* 0x000000ff0000720c */ /* 0x000fe20003f05270 */
[----:B------:R-:W-:Y:S01]  /*3d20*/  IMAD.MOV.U32 R8, RZ, RZ, RZ ;  /* 0x000000ffff087224 */ /* 0x000fe200078e00ff */
[----:B--2---:R-:W-:-:S04]  /*3d30*/  ULEA UR4, UR5, UR4, 0x18 ;  /* 0x0000000405047291 */ /* 0x004fc8000f8ec0ff */
[----:B------:R-:W-:Y:S02]  /*3d40*/  UIADD3 UR5, UPT, UPT, UR4, 0x1d8, URZ ;  /* 0x000001d804057890 */ /* 0x000fe4000fffe0ff */
[----:B------:R-:W-:Y:S02]  /*3d50*/  UIADD3 UR8, UPT, UPT, UR4, 0x1d0, URZ ;  /* 0x000001d004087890 */ /* 0x000fe4000fffe0ff */
[----:B------:R-:W-:-:S12]  /*3d60*/  UPRMT UR5, URZ, 0x654, UR5 ;  /* 0x00000654ff057896 */ /* 0x000fd80008000005 */
.L_x_64:
[----:B------:R-:W-:Y:S01]  /*3d70*/  SHF.L.U32 R6, R3, 0x1f, RZ ;  /* 0x0000001f03067819 */ /* 0x000fe200000006ff */
[----:B------:R-:W-:Y:S02]  /*3d80*/  IMAD.U32 R4, RZ, RZ, UR8 ;  /* 0x00000008ff047e24 */ /* 0x000fe4000f8e00ff */
[----:B------:R-:W-:Y:S01]  /*3d90*/  @!P0 IMAD.MOV.U32 R5, RZ, RZ, 0x10 ;  /* 0x00000010ff058424 */ /* 0x000fe200078e00ff */
[----:B------:R-:W2:Y:S02]  /*3da0*/  SYNCS.PHASECHK.TRANS64.TRYWAIT P1, [UR4+0x1d8], R6 ;  /* 0x0001d806ff0075a7 */ /* 0x000ea40008021104 */
[----:B------:R-:W-:-:S04]  /*3db0*/  PRMT R4, R0, 0x654, R4 ;  /* 0x0000065400047816 */ /* 0x000fc80000000004 */
[----:B------:R-:W-:Y:S01]  /*3dc0*/  SEL R2, R4, R2, !P0 ;  /* 0x0000000204027207 */ /* 0x000fe20004000000 */
[----:B--2---:R-:W-:Y:S06]  /*3dd0*/  @!P1 BRA `(.L_x_62) ;  /* 0x0000004400c09947 */ /* 0x004fec0003800000 */
.L_x_168:
[----:B------:R-:W-:Y:S01]  /*3de0*/  UIADD3 UR6, UPT, UPT, UR4, 0x210, URZ ;  /* 0x0000021004067890 */ /* 0x000fe2000fffe0ff */
[----:B------:R3:W-:Y:S01]  /*3df0*/  @!P0 SYNCS.ARRIVE.TRANS64.RED RZ, [R2+URZ], R5 ;  /* 0x0000000502ff89a7 */ /* 0x0007e200080004ff */
[----:B------:R-:W-:Y:S01]  /*3e00*/  UIADD3 UR7, UPT, UPT, UR4, 0x1d0, URZ ;  /* 0x000001d004077890 */ /* 0x000fe2000fffe0ff */
[----:B------:R-:W-:-:S08]  /*3e10*/  LOP3.LUT R3, R3, 0x1, RZ, 0x3c, !PT ;  /* 0x0000000103037812 */ /* 0x000fd000078e3cff */
[----:B------:R-:W-:Y:S06]  /*3e20*/  UGETNEXTWORKID.BROADCAST [UR6], [UR7] ;  /* 0x00000000060073ca */ /* 0x000fec0008000100 */
[----:B---3--:R-:W-:-:S04]  /*3e30*/  SHF.L.U32 R5, R8, 0x1f, RZ ;  /* 0x0000001f08057819 */ /* 0x008fc800000006ff */
[----:B------:R-:W3:Y:S02]  /*3e40*/  SYNCS.PHASECHK.TRANS64.TRYWAIT P1, [UR4+0x1d0], R5 ;  /* 0x0001d005ff0075a7 */ /* 0x000ee40008021104 */
[----:B---3--:R-:W-:Y:S05]  /*3e50*/  @!P1 BRA `(.L_x_63) ;  /* 0x0000004400b89947 */ /* 0x008fea0003800000 */
.L_x_170:
[----:B--2---:R-:W2:Y:S01]  /*3e60*/  LDS.128 R4, [UR4+0x210] ;  /* 0x00021004ff047984 */ /* 0x004ea20008000c00 */
[----:B------:R-:W-:Y:S01]  /*3e70*/  LOP3.LUT R8, R8, 0x1, RZ, 0x3c, !PT ;  /* 0x0000000108087812 */ /* 0x000fe200078e3cff */
[----:B------:R-:W-:Y:S01]  /*3e80*/  @!PT LDS RZ, [RZ] ;  /* 0x00000000fffff984 */ /* 0x000fe20000000800 */
[----:B------:R-:W-:Y:S01]  /*3e90*/  @!PT LDS RZ, [RZ] ;  /* 0x00000000fffff984 */ /* 0x000fe20000000800 */
[----:B------:R-:W-:Y:S01]  /*3ea0*/  @!PT LDS RZ, [RZ] ;  /* 0x00000000fffff984 */ /* 0x000fe20000000800 */
[----:B------:R-:W-:Y:S01]  /*3eb0*/  @!PT LDS RZ, [RZ] ;  /* 0x00000000fffff984 */ /* 0x000fe20000000800 */
[----:B------:R3:W-:Y:S06]  /*3ec0*/  MEMBAR.ALL.CTA ;  /* 0x0000000000007992 */ /* 0x0007ec0000008000 */
[----:B---3--:R-:W3:Y:S02]  /*3ed0*/  FENCE.VIEW.ASYNC.S ;  /* 0x00000000000073c6 */ /* 0x008ee40000000000 */
[----:B---3--:R-:W-:Y:S01]  /*3ee0*/  SYNCS.ARRIVE.TRANS64.RED.A1T0 RZ, [UR5], RZ ;  /* 0x000000ffffff79a7 */ /* 0x008fe20008100405 */
[----:B--2---:R-:W-:-:S13]  /*3ef0*/  LOP3.LUT P1, RZ, R6, 0x1, RZ, 0xc0, !PT ;  /* 0x0000000106ff7812 */ /* 0x004fda000782c0ff */
[----:B------:R-:W-:Y:S05]  /*3f00*/  @P1 BRA `(.L_x_64) ;  /* 0xfffffffc00981947 */ /* 0x000fea000383ffff */
[----:B------:R-:W-:-:S04]  /*3f10*/  SHF.L.U32 R0, R3, 0x1f, RZ ;  /* 0x0000001f03007819 */ /* 0x000fc800000006ff */
[----:B------:R-:W2:Y:S02]  /*3f20*/  SYNCS.PHASECHK.TRANS64 P0, [UR4+0x1d8], R0 ;  /* 0x0001d800ff0075a7 */ /* 0x000ea40008001004 */
[----:B-12---:R-:W-:Y:S05]  /*3f30*/  @P0 EXIT ;  /* 0x000000000000094d */ /* 0x006fea0003800000 */
[----:B------:R-:W-:-:S07]  /*3f40*/  MOV R0, UR4 ;  /* 0x0000000400007c02 */ /* 0x000fce0008000f00 */
.L_x_65:
[----:B-1----:R-:W-:-:S04]  /*3f50*/  SHF.L.U32 R2, R3, 0x1f, RZ ;  /* 0x0000001f03027819 */ /* 0x002fc800000006ff */
[----:B------:R1:W2:Y:S03]  /*3f60*/  SYNCS.PHASECHK.TRANS64.TRYWAIT P0, [R0+URZ+0x1d8], R2 ;  /* 0x0001d802000075a7 */ /* 0x0002a600080011ff */
[----:B--2---:R-:W-:Y:S05]  /*3f70*/  @!P0 NANOSLEEP.SYNCS 0x989680 ;  /* 0x009896800000895d */ /* 0x004fea0003900000 */
[----:B------:R-:W2:Y:S02]  /*3f80*/  @!P0 SYNCS.PHASECHK.TRANS64 P0, [R0+URZ+0x1d8], R2 ;  /* 0x0001d802000085a7 */ /* 0x000ea400080010ff */
[----:B--2---:R-:W-:Y:S05]  /*3f90*/  @P0 EXIT ;  /* 0x000000000000094d */ /* 0x004fea0003800000 */
[----:B------:R-:W-:Y:S05]  /*3fa0*/  BRA `(.L_x_65) ;  /* 0xfffffffc00e87947 */ /* 0x000fea000383ffff */
.L_x_61:
[----:B------:R-:W-:-:S09]  /*3fb0*/  UISETP.NE.AND UP0, UPT, UR15, URZ, UPT ;  /* 0x000000ff0f00728c */ /* 0x000fd2000bf05270 */
[----:B------:R-:W-:Y:S05]  /*3fc0*/  BRA.U UP0, `(.L_x_66) ;  /* 0x0000000d00447547 */ /* 0x000fea000b800000 */
[----:B------:R-:W2:Y:S01]  /*3fd0*/  S2UR UR7, SR_CgaCtaId ;  /* 0x00000000000779c3 */ /* 0x000ea20000008800 */
[----:B------:R-:W-:Y:S01]  /*3fe0*/  UMOV UR4, 0x40 ;  /* 0x0000004000047882 */ /* 0x000fe20000000000 */
[----:B------:R-:W-:Y:S01]  /*3ff0*/  NOP ;  /* 0x0000000000007918 */ /* 0x000fe20000000000 */
[----:B------:R-:W-:Y:S01]  /*4000*/  UMOV UR6, 0x400 ;  /* 0x0000040000067882 */ /* 0x000fe20000000000 */
[----:B--2---:R-:W-:Y:S02]  /*4010*/  ULEA UR5, UR7, UR4, 0x18 ;  /* 0x0000000407057291 */ /* 0x004fe4000f8ec0ff */
[----:B------:R-:W-:-:S07]  /*4020*/  ULEA UR6, UR7, UR6, 0x18 ;  /* 0x0000000607067291 */ /* 0x000fce000f8ec0ff */
[----:B------:R-:W2:Y:S02]  /*4030*/  LDS.U8 R0, [UR5+0x1c] ;  /* 0x00001c05ff007984 */ /* 0x000ea40008000000 */
[----:B--2---:R-:W-:-:S13]  /*4040*/  ISETP.NE.AND P0, PT, R0, RZ, PT ;  /* 0x000000ff0000720c */ /* 0x004fda0003f05270 */
[----:B------:R-:W-:Y:S05]  /*4050*/  @P0 BRA `(.L_x_67) ;  /* 0x0000000000580947 */ /* 0x000fea0003800000 */
[----:B------:R-:W-:-:S13]  /*4060*/  ELECT P0, URZ, PT ;  /* 0x0000000000ff782f */ /* 0x000fda0003800000 */
[----:B------:R-:W-:Y:S05]  /*4070*/  @!P0 BRA `(.L_x_68) ;  /* 0x0000000000608947 */ /* 0x000fea0003800000 */
[----:B------:R-:W-:Y:S01]  /*4080*/  UMOV UR4, 0x10 ;  /* 0x0000001000047882 */ /* 0x000fe20000000000 */
[----:B------:R-:W-:Y:S01]  /*4090*/  HFMA2 R0, -RZ, RZ, 0, 5.9604644775390625e-08 ;  /* 0x00000001ff007431 */ /* 0x000fe200000001ff */
[----:B------:R-:W-:-:S03]  /*40a0*/  MOV R2, 0xffff ;  /* 0x0000ffff00027802 */ /* 0x000fc60000000f00 */
[----:B------:R-:W-:Y:S04]  /*40b0*/  DEPBAR.LE SB2, 0x36 ;  /* 0x0000ad800000791a */ /* 0x000fe80000000000 */
[----:B------:R-:W2:Y:S02]  /*40c0*/  UTCATOMSWS.FIND_AND_SET.ALIGN UP0, UR4, UR4 ;  /* 0x00000004000475e3 */ /* 0x000ea40008000800 */
[----:B--2---:R-:W-:Y:S01]  /*40d0*/  MOV R3, UR4 ;  /* 0x0000000400037c02 */ /* 0x004fe20008000f00 */
[----:B------:R-:W-:Y:S06]  /*40e0*/  BRA.U UP0, `(.L_x_69) ;  /* 0x0000000100187547 */ /* 0x000fec000b800000 */
.L_x_70:
[----:B------:R-:W-:Y:S05]  /*40f0*/  NANOSLEEP 0x64 ;  /* 0x000000640000795d */ /* 0x000fea0003800000 */
[----:B------:R-:W-:-:S05]  /*4100*/  UMOV UR4, 0x10 ;  /* 0x0000001000047882 */ /* 0x000fca0000000000 */
[----:B------:R-:W-:Y:S04]  /*4110*/  DEPBAR.LE SB2, 0x36 ;  /* 0x0000ad800000791a */ /* 0x000fe80000000000 */
[----:B------:R-:W2:Y:S02]  /*4120*/  UTCATOMSWS.FIND_AND_SET.ALIGN UP0, UR4, UR4 ;  /* 0x00000004000475e3 */ /* 0x000ea40008000800 */
[----:B--2---:R-:W-:Y:S01]  /*4130*/  MOV R3, UR4 ;  /* 0x0000000400037c02 */ /* 0x004fe20008000f00 */
[----:B------:R-:W-:Y:S05]  /*4140*/  BRA.U !UP0, `(.L_x_70) ;  /* 0xfffffffd08e87547 */ /* 0x000fea000b83ffff */
.L_x_69:
[-C--:B------:R-:W-:Y:S02]  /*4150*/  SHF.L.U32 R2, R2, R3.reuse, RZ ;  /* 0x0000000302027219 */ /* 0x080fe400000006ff */
[----:B------:R-:W-:Y:S01]  /*4160*/  SHF.L.U32 R0, R0, R3, RZ ;  /* 0x0000000300007219 */ /* 0x000fe200000006ff */
[----:B------:R-:W-:Y:S02]  /*4170*/  IMAD.SHL.U32 R3, R3, 0x20, RZ ;  /* 0x0000002003037824 */ /* 0x000fe400078e00ff */
[----:B------:R2:W-:Y:S04]  /*4180*/  ATOMS.OR RZ, [UR5+0x14], R2 ;  /* 0x00001402ffff798c */ /* 0x0005e8000b000005 */
[----:B------:R2:W-:Y:S04]  /*4190*/  ATOMS.OR RZ, [UR5+0x18], R0 ;  /* 0x00001800ffff798c */ /* 0x0005e8000b000005 */
[----:B------:R2:W-:Y:S01]  /*41a0*/  STS [UR6+0x220], R3 ;  /* 0x00022003ff007988 */ /* 0x0005e20008000806 */
[----:B------:R-:W-:Y:S05]  /*41b0*/  BRA `(.L_x_68) ;  /* 0x0000000000107947 */ /* 0x000fea0003800000 */
.L_x_67:
[----:B------:R-:W-:Y:S02]  /*41c0*/  MOV R0, 0xffffffff ;  /* 0xffffffff00007802 */ /* 0x000fe40000000f00 */
[----:B------:R-:W-:-:S03]  /*41d0*/  MOV R2, 0x4200 ;  /* 0x0000420000027802 */ /* 0x000fc60000000f00 */
[----:B------:R2:W-:Y:S04]  /*41e0*/  STS [UR6+0x220], R0 ;  /* 0x00022000ff007988 */ /* 0x0005e80008000806 */
[----:B-12--5:R-:W-:Y:S05]  /*41f0*/  CALL.REL.NOINC `($__internal_1_$__cuda_sm10x_tcgen05_guardrail_trap_phase_invalid_during_alloc) ;  /* 0x0000004400f87944 */ /* 0x026fea0003c00000 */
.L_x_68:
[----:B------:R-:W-:Y:S05]  /*4200*/  WARPSYNC.ALL ;  /* 0x0000000000007948 */ /* 0x000fea0003800000 */
[----:B------:R-:W3:Y:S01]  /*4210*/  S2UR UR4, SR_CgaCtaId ;  /* 0x00000000000479c3 */ /* 0x000ee20000008800 */
[----:B------:R-:W-:Y:S01]  /*4220*/  UMOV UR18, 0x400 ;  /* 0x0000040000127882 */ /* 0x000fe20000000000 */
[----:B------:R-:W-:-:S06]  /*4230*/  NOP ;  /* 0x0000000000007918 */ /* 0x000fcc0000000000 */
[----:B------:R-:W-:Y:S06]  /*4240*/  BAR.ARV 0x6, 0xa0 ;  /* 0x0182800000007b1d */ /* 0x000fec0000002000 */
[----:B------:R-:W4:Y:S01]  /*4250*/  LDCU.64 UR6, c[0x0][0x388] ;  /* 0x00007100ff0677ac */ /* 0x000f220008000a00 */
[----:B------:R-:W-:Y:S01]  /*4260*/  IMAD.MOV.U32 R8, RZ, RZ, 0x1 ;  /* 0x00000001ff087424 */ /* 0x000fe200078e00ff */
[----:B------:R-:W1:Y:S01]  /*4270*/  LDCU.64 UR8, c[0x0][0x390] ;  /* 0x00007200ff0877ac */ /* 0x000e620008000a00 */
[----:B------:R-:W-:Y:S01]  /*4280*/  UMOV UR21, URZ ;  /* 0x000000ff00157c82 */ /* 0x000fe20008000000 */
[----:B------:R-:W-:Y:S01]  /*4290*/  UMOV UR17, URZ ;  /* 0x000000ff00117c82 */ /* 0x000fe20008000000 */
[----:B---3--:R-:W-:Y:S01]  /*42a0*/  ULEA UR18, UR4, UR18, 0x18 ;  /* 0x0000001204127291 */ /* 0x008fe2000f8ec0ff */
[----:B------:R-:W-:Y:S01]  /*42b0*/  UMOV UR26, 0x0 ;  /* 0x00000000001a7882 */ /* 0x000fe20000000000 */
[----:B------:R-:W-:-:S02]  /*42c0*/  UMOV UR27, 0x4110010 ;  /* 0x04110010001b7882 */ /* 0x000fc40000000000 */
[----:B------:R-:W-:Y:S01]  /*42d0*/  UIADD3 UR20, UPT, UPT, UR18, 0x1d600, URZ ;  /* 0x0001d60012147890 */ /* 0x000fe2000fffe0ff */
[----:B------:R-:W-:Y:S01]  /*42e0*/  UMOV UR24, 0x0 ;  /* 0x0000000000187882 */ /* 0x000fe20000000000 */
[----:B------:R-:W-:Y:S01]  /*42f0*/  UMOV UR25, 0x4110010 ;  /* 0x0411001000197882 */ /* 0x000fe20000000000 */
[----:B----4-:R-:W-:Y:S02]  /*4300*/  UIADD3 UR4, UPT, UPT, UR6, 0x3f, URZ ;  /* 0x0000003f06047890 */ /* 0x010fe4000fffe0ff */
[----:B------:R-:W2:Y:S01]  /*4310*/  LDS R9, [UR18+0x220] ;  /* 0x00022012ff097984 */ /* 0x000ea20008000800 */
[----:B------:R-:W-:Y:S02]  /*4320*/  USHF.R.U32.HI UR20, URZ, 0x4, UR20 ;  /* 0x00000004ff147899 */ /* 0x000fe40008011614 */
[----:B------:R-:W-:Y:S02]  /*4330*/  USHF.R.S32.HI UR5, URZ, 0x1f, UR4 ;  /* 0x0000001fff057899 */ /* 0x000fe40008011404 */
[----:B------:R-:W-:-:S02]  /*4340*/  ULOP3.LUT UR20, UR20, 0x3fff, URZ, 0xc0, !UPT ;  /* 0x00003fff14147892 */ /* 0x000fc4000f8ec0ff */
[----:B------:R-:W-:Y:S02]  /*4350*/  ULEA.HI UR4, UR5, UR4, URZ, 0x6 ;  /* 0x0000000405047291 */ /* 0x000fe4000f8f30ff */
[----:B------:R-:W-:Y:S02]  /*4360*/  UIADD3 UR5, UPT, UPT, UR18, 0x2600, URZ ;  /* 0x0000260012057890 */ /* 0x000fe4000fffe0ff */
[----:B------:R-:W-:Y:S02]  /*4370*/  USHF.R.S32.HI UR4, URZ, 0x6, UR4 ;  /* 0x00000006ff047899 */ /* 0x000fe40008011404 */
[----:B------:R-:W-:Y:S02]  /*4380*/  USHF.R.U32.HI UR5, URZ, 0x4, UR5 ;  /* 0x00000004ff057899 */ /* 0x000fe40008011605 */
[----:B------:R-:W-:Y:S02]  /*4390*/  UIMAD UR4, UR4, UR7, URZ ;  /* 0x00000007040472a4 */ /* 0x000fe4000f8e02ff */
[----:B------:R-:W-:-:S02]  /*43a0*/  ULOP3.LUT UR5, UR5, 0x3fff, URZ, 0xc0, !UPT ;  /* 0x00003fff05057892 */ /* 0x000fc4000f8ec0ff */
[----:B-1----:R-:W-:Y:S02]  /*43b0*/  UIMAD UR4, UR4, UR8, URZ ;  /* 0x00000008040472a4 */ /* 0x002fe4000f8e02ff */
[----:B------:R-:W-:Y:S02]  /*43c0*/  ULOP3.LUT UR19, UR5, 0x10000, URZ, 0xfc, !UPT ;  /* 0x0001000005137892 */ /* 0x000fe4000f8efcff */
[----:B------:R-:W-:Y:S02]  /*43d0*/  UIMAD UR6, UR4, UR9, URZ ;  /* 0x00000009040672a4 */ /* 0x000fe4000f8e02ff */
[----:B------:R-:W-:Y:S02]  /*43e0*/  UIADD3 UR4, UPT, UPT, UR18, 0x1d8, URZ ;  /* 0x000001d812047890 */ /* 0x000fe4000fffe0ff */
[----:B------:R-:W-:Y:S02]  /*43f0*/  UIADD3 UR23, UPT, UPT, UR6, -0x1, URZ ;  /* 0xffffffff06177890 */ /* 0x000fe4000fffe0ff */
[----:B------:R-:W-:-:S02]  /*4400*/  UPRMT UR28, URZ, 0x654, UR4 ;  /* 0x00000654ff1c7896 */ /* 0x000fc40008000004 */
[----:B------:R-:W-:Y:S01]  /*4410*/  UISETP.GE.AND UP3, UPT, UR6, 0x1, UPT ;  /* 0x000000010600788c */ /* 0x000fe2000bf66270 */
[C---:B--2---:R-:W-:Y:S01]  /*4420*/  VIADD R3, R9.reuse, 0x40 ;  /* 0x0000004009037836 */ /* 0x044fe20000000000 */
[----:B------:R-:W-:-:S04]  /*4430*/  LOP3.LUT R2, R9, 0xffff, RZ, 0xc0, !PT ;  /* 0x0000ffff09027812 */ /* 0x000fc800078ec0ff */
[----:B------:R-:W-:-:S05]  /*4440*/  LOP3.LUT R3, R3, 0xffff, RZ, 0xc0, !PT ;  /* 0x0000ffff03037812 */ /* 0x000fca00078ec0ff */
[----:B------:R1:W-:Y:S02]  /*4450*/  STL.64 [R1], R2 ;  /* 0x0000000201007387 */ /* 0x0003e40000100a00 */
[----:B-1----:R-:W-:-:S07]  /*4460*/  CS2R R2, SRZ ;  /* 0x0000000000027805 */ /* 0x002fce000001ff00 */
.L_x_77:
[----:B-1----:R-:W-:-:S04]  /*4470*/  SHF.L.U32 R4, R3, 0x1f, RZ ;  /* 0x0000001f03047819 */ /* 0x002fc800000006ff */
[----:B------:R-:W1:Y:S02]  /*4480*/  SYNCS.PHASECHK.TRANS64.TRYWAIT P0, [UR18+0x1d0], R4 ;  /* 0x0001d004ff0075a7 */ /* 0x000e640008001112 */
[----:B-12-4-:R-:W-:Y:S05]  /*4490*/  @!P0 BRA `(.L_x_71) ;  /* 0x0000004000408947 */ /* 0x016fea0003800000 */
.L_x_172:
[----:B-1----:R-:W1:Y:S01]  /*44a0*/  LDS.128 R4, [UR18+0x210] ;  /* 0x00021012ff047984 */ /* 0x002e620008000c00 */
[----:B------:R-:W-:Y:S01]  /*44b0*/  ULEA UR22, UR21, UR18, 0x3 ;  /* 0x0000001215167291 */ /* 0x000fe2000f8e18ff */
[----:B------:R-:W-:Y:S01]  /*44c0*/  SHF.L.U32 R0, R8, 0x1f, RZ ;  /* 0x0000001f08007819 */ /* 0x000fe200000006ff */
[----:B------:R-:W-:Y:S01]  /*44d0*/  @!PT LDS RZ, [RZ] ;  /* 0x00000000fffff984 */ /* 0x000fe20000000800 */
[----:B------:R-:W-:Y:S01]  /*44e0*/  @!PT LDS RZ, [RZ] ;  /* 0x00000000fffff984 */ /* 0x000fe20000000800 */
[----:B------:R-:W-:Y:S01]  /*44f0*/  @!PT LDS RZ, [RZ] ;  /* 0x00000000fffff984 */ /* 0x000fe20000000800 */
[----:B------:R-:W-:Y:S01]  /*4500*/  @!PT LDS RZ, [RZ] ;  /* 0x00000000fffff984 */ /* 0x000fe20000000800 */
[----:B------:R2:W-:Y:S06]  /*4510*/  MEMBAR.ALL.CTA ;  /* 0x0000000000007992 */ /* 0x0005ec0000008000 */
[----:B--2---:R-:W2:Y:S02]  /*4520*/  FENCE.VIEW.ASYNC.S ;  /* 0x00000000000073c6 */ /* 0x004ea40000000000 */
[----:B--2---:R-:W-:Y:S01]  /*4530*/  SYNCS.ARRIVE.TRANS64.RED.A1T0 RZ, [UR28], RZ ;  /* 0x000000ffffff79a7 */ /* 0x004fe2000810041c */
[----:B------:R-:W2:Y:S01]  /*4540*/  SYNCS.PHASECHK.TRANS64.TRYWAIT P0, [UR22+0x1f0], R0 ;  /* 0x0001f000ff0075a7 */ /* 0x000ea20008001116 */
[----:B-1----:R-:W-:Y:S01]  /*4550*/  LOP3.LUT P2, RZ, R6, 0x1, RZ, 0xc0, !PT ;  /* 0x0000000106ff7812 */ /* 0x002fe2000784c0ff */
[----:B--2---:R-:W-:-:S12]  /*4560*/  @!P0 BRA `(.L_x_72) ;  /* 0x0000004000248947 */ /* 0x004fd80003800000 */
.L_x_174:
[----:B------:R-:W-:Y:S05]  /*4570*/  BRA.U !UP3, `(.L_x_73) ;  /* 0x000000010bc87547 */ /* 0x000fea000b800000 */
[----:B-1----:R-:W-:Y:S01]  /*4580*/  IMAD.U32 R0, RZ, RZ, UR21 ;  /* 0x00000015ff007e24 */ /* 0x002fe2000f8e00ff */
[----:B------:R-:W-:-:S04]  /*4590*/  ULEA UR4, UR17, UR18, 0x3 ;  /* 0x0000001211047291 */ /* 0x000fc8000f8e18ff */
[----:B------:R-:W-:-:S05]  /*45a0*/  LEA R0, R0, R1, 0x2 ;  /* 0x0000000100007211 */ /* 0x000fca00078e10ff */
[----:B------:R1:W5:Y:S01]  /*45b0*/  LDL R4, [R0] ;  /* 0x0000000000047983 */ /* 0x0003620000100800 */
[----:B------:R-:W-:Y:S01]  /*45c0*/  UPLOP3.LUT UP2, UPT, UPT, UPT, UPT, 0x40, 0x4 ;  /* 0x000000000004789c */ /* 0x000fe20003f4e870 */
[----:B------:R-:W-:Y:S01]  /*45d0*/  UMOV UR15, UR23 ;  /* 0x00000017000f7c82 */ /* 0x000fe20008000000 */
[----:B------:R-:W-:Y:S01]  /*45e0*/  UMOV UR8, UR17 ;  /* 0x0000001100087c82 */ /* 0x000fe20008000000 */
[----:B-1----:R-:W-:-:S04]  /*45f0*/  SHF.L.U32 R0, R2, 0x1f, RZ ;  /* 0x0000001f02007819 */ /* 0x002fc800000006ff */
[----:B------:R1:W2:Y:S04]  /*4600*/  SYNCS.PHASECHK.TRANS64.TRYWAIT P1, [UR4], R0 ;  /* 0x00000000ff0075a7 */ /* 0x0002a80008021104 */
.L_x_76:
[----:B------:R-:W-:Y:S01]  /*4610*/  ULEA UR16, UR8, UR18, 0x3 ;  /* 0x0000001208107291 */ /* 0x000fe2000f8e18ff */
[----:B--234-:R-:W-:Y:S11]  /*4620*/  @P1 BRA `(.L_x_74) ;  /* 0x00000000000c1947 */ /* 0x01cff60003800000 */
[----:B------:R-:W-:Y:S04]  /*4630*/  SHF.L.U32 R5, R2, 0x1f, RZ ;  /* 0x0000001f02057819 */ /* 0x000fe800000006ff */
[----:B------:R-:W2:Y:S02]  /*4640*/  SYNCS.PHASECHK.TRANS64.TRYWAIT P0, [UR16], R5 ;  /* 0x00000005ff0075a7 */ /* 0x000ea40008001110 */
[----:B--2---:R-:W-:Y:S05]  /*4650*/  @!P0 BRA `(.L_x_75) ;  /* 0x0000004000008947 */ /* 0x004fea0003800000 */
.L_x_74:
[----:B------:R-:W-:Y:S01]  /*4660*/  UISETP.NE.AND UP0, UPT, UR15, URZ, UPT ;  /* 0x000000ff0f00728c */ /* 0x000fe2000bf05270 */
[----:B------:R-:W-:Y:S01]  /*4670*/  PLOP3.LUT P1, PT, PT, PT, PT, 0x80, 0x8 ;  /* 0x000000000008781c */ /* 0x000fe20003f2f070 */
[----:B------:R-:W-:Y:S02]  /*4680*/  UIADD3 UR4, UPT, UPT, UR8, 0x1, URZ ;  /* 0x0000000108047890 */ /* 0x000fe4000fffe0ff */
[----:B------:R-:W-:Y:S02]  /*4690*/  ULEA UR10, UR8, UR20, 0x8 ;  /* 0x00000014080a7291 */ /* 0x000fe4000f8e40ff */
[----:B------:R-:W-:Y:S01]  /*46a0*/  UISETP.NE.AND UP1, UPT, UR4, 0x1b, UPT ;  /* 0x0000001b0400788c */ /* 0x000fe2000bf25270 */
[----:B------:R-:W-:Y:S01]  /*46b0*/  PLOP3.LUT P0, PT, PT, PT, UP0, 0x80, 0x8 ;  /* 0x000000000008781c */ /* 0x000fe20003f0f008 */
[----:B------:R-:W-:Y:S02]  /*46c0*/  ULEA UR8, UR8, UR19, 0x8 ;  /* 0x0000001308087291 */ /* 0x000fe4000f8e40ff */
[----:B------:R-:W-:Y:S02]  /*46d0*/  USEL UR5, URZ, 0x1, UP1 ;  /* 0x00000001ff057887 */ /* 0x000fe40008800000 */
[----:B------:R-:W-:Y:S02]  /*46e0*/  USEL UR17, UR4, URZ, UP1 ;  /* 0x000000ff04117287 */ /* 0x000fe40008800000 */
[----:B------:R-:W-:Y:S02]  /*46f0*/  UIADD3 UR12, UPT, UPT, UR10, 0x80, URZ ;  /* 0x000000800a0c7890 */ /* 0x000fe4000fffe0ff */
[----:B------:R-:W-:Y:S01]  /*4700*/  @UP0 ULEA UR4, UR17, UR18, 0x3 ;  /* 0x0000001211040291 */ /* 0x000fe2000f8e18ff */
[----:B------:R-:W-:Y:S01]  /*4710*/  LOP3.LUT R2, R2, UR5, RZ, 0x3c, !PT ;  /* 0x0000000502027c12 */ /* 0x000fe2000f8e3cff */
[----:B------:R-:W-:Y:S02]  /*4720*/  UIADD3 UR6, UPT, UPT, UR8, 0x2, URZ ;  /* 0x0000000208067890 */ /* 0x000fe4000fffe0ff */
[----:B------:R-:W-:Y:S01]  /*4730*/  UIADD3 UR5, UPT, UPT, UR16, 0xd8, URZ ;  /* 0x000000d810057890 */ /* 0x000fe2000fffe0ff */
[----:B-1----:R-:W-:Y:S01]  /*4740*/  @P0 SHF.L.U32 R0, R2, 0x1f, RZ ;  /* 0x0000001f02000819 */ /* 0x002fe200000006ff */
[----:B------:R-:W-:Y:S01]  /*4750*/  UMOV UR11, 0x80004020 ;  /* 0x80004020000b7882 */ /* 0x000fe20000000000 */
[----:B------:R-:W-:Y:S01]  /*4760*/  UMOV UR9, 0x80004020 ;  /* 0x8000402000097882 */ /* 0x000fe20000000000 */
[----:B------:R-:W-:Y:S01]  /*4770*/  UMOV UR13, 0x80004020 ;  /* 0x80004020000d7882 */ /* 0x000fe20000000000 */
[----:B------:R3:W4:Y:S01]  /*4780*/  @P0 SYNCS.PHASECHK.TRANS64.TRYWAIT P1, [UR4], R0 ;  /* 0x00000000ff0005a7 */ /* 0x0007220008021104 */
[----:B------:R-:W-:Y:S11]  /*4790*/  ELECT P0, URZ, PT ;  /* 0x0000000000ff782f */ /* 0x000ff60003800000 */
[----:B------:R-:W-:Y:S02]  /*47a0*/  @!UPT UIADD3 URZ, UPT, UPT, URZ, URZ, URZ ;  /* 0x000000fffffff290 */ /* 0x000fe4000fffe0ff */
[C---:B-----5:R-:W-:Y:S02]  /*47b0*/  @P0 R2UR.BROADCAST UR4, R4.reuse ;  /* 0x00000000040402ca */ /* 0x060fe400008e0000 */
[----:B------:R-:W-:Y:S11]  /*47c0*/  ELECT P0, URZ, PT ;  /* 0x0000000000ff782f */ /* 0x000ff60003800000 */
[----:B------:R-:W-:Y:S02]  /*47d0*/  @!UPT UIADD3 URZ, UPT, UPT, URZ, URZ, URZ ;  /* 0x000000fffffff290 */ /* 0x000fe4000fffe0ff */
[----:B------:R-:W-:Y:S01]  /*47e0*/  @P0 R2UR.BROADCAST UR14, R4 ;  /* 0x00000000040e02ca */ /* 0x000fe200008e0000 */
[----:B------:R-:W-:Y:S01]  /*47f0*/  UMOV UR7, 0x80004020 ;  /* 0x8000402000077882 */ /* 0x000fe20000000000 */
[----:B------:R1:W-:Y:S01]  /*4800*/  UTCQMMA gdesc[UR8], gdesc[UR10], tmem[UR4], tmem[UR26], idesc[UR27], UP2 ;  /* 0x00ff1a0a080075ea */ /* 0x0003e20009000304 */
[----:B------:R-:W-:Y:S10]  /*4810*/  UPLOP3.LUT UP2, UPT, UPT, UPT, UPT, 0x80, 0x8 ;  /* 0x000000000008789c */ /* 0x000ff40003f4f070 */
[----:B------:R3:W-:Y:S01]  /*4820*/  UTCQMMA gdesc[UR6], gdesc[UR12], tmem[UR14], tmem[UR24], idesc[UR25], UPT ;  /* 0x00ff180c060075ea */ /* 0x0007e2000b80030e */
[----:B------:R3:W-:Y:S01]  /*4830*/  UTCBAR [UR5], URZ ;  /* 0x000000ff050073e9 */ /* 0x0007e200080000ff */
[----:B-1----:R-:W-:Y:S02]  /*4840*/  UIADD3 UR4, UPT, UPT, UR15, 0x1, URZ ;  /* 0x000000010f047890 */ /* 0x002fe4000fffe0ff */
[----:B------:R-:W-:Y:S02]  /*4850*/  UIADD3 UR9, UPT, UPT, UR15, -0x1, URZ ;  /* 0xffffffff0f097890 */ /* 0x000fe4000fffe0ff */
[----:B------:R-:W-:Y:S01]  /*4860*/  UISETP.GT.U32.AND UP0, UPT, UR4, 0x1, UPT ;  /* 0x000000010400788c */ /* 0x000fe2000bf04070 */
[----:B------:R-:W-:Y:S04]  /*4870*/  UMOV UR8, UR17 ;  /* 0x0000001100087c82 */ /* 0x000fe80008000000 */
[----:B------:R-:W-:Y:S04]  /*4880*/  UMOV UR15, UR9 ;  /* 0x00000009000f7c82 */ /* 0x000fe80008000000 */
[----:B------:R-:W-:Y:S05]  /*4890*/  BRA.U UP0, `(.L_x_76) ;  /* 0xfffffffd005c7547 */ /* 0x000fea000b83ffff */
.L_x_73:
[----:B------:R-:W-:Y:S01]  /*48a0*/  UIADD3 UR4, UPT, UPT, UR21, 0x1, URZ ;  /* 0x0000000115047890 */ /* 0x000fe2000fffe0ff */
[----:B------:R-:W-:Y:S01]  /*48b0*/  LOP3.LUT R3, R3, 0x1, RZ, 0x3c, !PT ;  /* 0x0000000103037812 */ /* 0x000fe200078e3cff */
[----:B---3--:R-:W-:Y:S02]  /*48c0*/  UIADD3 UR5, UPT, UPT, UR22, 0x1e0, URZ ;  /* 0x000001e016057890 */ /* 0x008fe4000fffe0ff */
[----:B------:R-:W-:-:S04]  /*48d0*/  UISETP.NE.AND UP0, UPT, UR4, 0x2, UPT ;  /* 0x000000020400788c */ /* 0x000fc8000bf05270 */
[----:B------:R-:W-:Y:S02]  /*48e0*/  USEL UR6, URZ, 0x1, UP0 ;  /* 0x00000001ff067887 */ /* 0x000fe40008000000 */
[----:B------:R-:W-:Y:S01]  /*48f0*/  USEL UR21, UR4, URZ, UP0 ;  /* 0x000000ff04157287 */ /* 0x000fe20008000000 */
[----:B------:R2:W-:Y:S03]  /*4900*/  UTCBAR [UR5], URZ ;  /* 0x000000ff050073e9 */ /* 0x0005e600080000ff */
[----:B------:R-:W-:Y:S01]  /*4910*/  LOP3.LUT R8, R8, UR6, RZ, 0x3c, !PT ;  /* 0x0000000608087c12 */ /* 0x000fe2000f8e3cff */
[----:B------:R-:W-:Y:S07]  /*4920*/  @P2 BRA `(.L_x_77) ;  /* 0xfffffff800d02947 */ /* 0x000fee000383ffff */
[----:B------:R-:W3:Y:S01]  /*4930*/  S2UR UR6, SR_CgaCtaId ;  /* 0x00000000000679c3 */ /* 0x000ee20000008800 */
[----:B------:R-:W-:Y:S01]  /*4940*/  ELECT P0, URZ, PT ;  /* 0x0000000000ff782f */ /* 0x000fe20003800000 */
[----:B-1----:R-:W-:Y:S01]  /*4950*/  IMAD.MOV.U32 R0, RZ, RZ, 0x1 ;  /* 0x00000001ff007424 */ /* 0x002fe200078e00ff */
[----:B------:R-:W-:Y:S01]  /*4960*/  UIADD3 UR18, UPT, UPT, UR18, 0x1f0, URZ ;  /* 0x000001f012127890 */ /* 0x000fe2000fffe0ff */
[----:B------:R-:W-:Y:S01]  /*4970*/  SHF.L.U32 R2, R8, 0x1f, RZ ;  /* 0x0000001f08027819 */ /* 0x000fe200000006ff */
[----:B------:R-:W-:-:S03]  /*4980*/  UMOV UR4, 0x40 ;  /* 0x0000004000047882 */ /* 0x000fc60000000000 */
[----:B------:R-:W-:Y:S01]  /*4990*/  UVIRTCOUNT.DEALLOC.SMPOOL 0x80 ;  /* 0x000000800000784c */ /* 0x000fe20000000000 */
[----:B---3--:R-:W-:Y:S02]  /*49a0*/  ULEA UR6, UR6, UR4, 0x18 ;  /* 0x0000000406067291 */ /* 0x008fe4000f8ec0ff */
[----:B------:R-:W-:-:S07]  /*49b0*/  ULEA UR4, UR21, UR18, 0x3 ;  /* 0x0000001215047291 */ /* 0x000fce000f8e18ff */
[----:B------:R1:W-:Y:S02]  /*49c0*/  @P0 STS.U8 [UR6+0x1c], R0 ;  /* 0x00001c00ff000988 */ /* 0x0003e40008000006 */
[----:B------:R-:W3:Y:S02]  /*49d0*/  SYNCS.PHASECHK.TRANS64.TRYWAIT P0, [UR4], R2 ;  /* 0x00000002ff0075a7 */ /* 0x000ee40008001104 */
[----:B-1-3--:R-:W-:Y:S05]  /*49e0*/  @!P0 BRA `(.L_x_78) ;  /* 0x0000003c00348947 */ /* 0x00afea0003800000 */
.L_x_177:
[----:B------:R-:W-:-:S04]  /*49f0*/  UIADD3 UR4, UPT, UPT, UR21, 0x1, URZ ;  /* 0x0000000115047890 */ /* 0x000fc8000fffe0ff */
[----:B------:R-:W-:-:S04]  /*4a00*/  UISETP.NE.AND UP0, UPT, UR4, 0x2, UPT ;  /* 0x000000020400788c */ /* 0x000fc8000bf05270 */
[----:B--2---:R-:W-:Y:S02]  /*4a10*/  USEL UR5, URZ, 0x1, UP0 ;  /* 0x00000001ff057887 */ /* 0x004fe40008000000 */
[----:B------:R-:W-:-:S04]  /*4a20*/  USEL UR4, UR4, URZ, UP0 ;  /* 0x000000ff04047287 */ /* 0x000fc80008000000 */
[----:B------:R-:W-:Y:S01]  /*4a30*/  ULEA UR4, UR4, UR18, 0x3 ;  /* 0x0000001204047291 */ /* 0x000fe2000f8e18ff */
[----:B-1----:R-:W-:-:S04]  /*4a40*/  LOP3.LUT R2, R8, UR5, RZ, 0x3c, !PT ;  /* 0x0000000508027c12 */ /* 0x002fc8000f8e3cff */
[----:B------:R-:W-:-:S04]  /*4a50*/  SHF.L.U32 R2, R2, 0x1f, RZ ;  /* 0x0000001f02027819 */ /* 0x000fc800000006ff */
[----:B------:R-:W1:Y:S02]  /*4a60*/  SYNCS.PHASECHK.TRANS64.TRYWAIT P0, [UR4], R2 ;  /* 0x00000002ff0075a7 */ /* 0x000e640008001104 */
[----:B-1----:R-:W-:Y:S05]  /*4a70*/  @!P0 BRA `(.L_x_79) ;  /* 0x0000003c00288947 */ /* 0x002fea0003800000 */
.L_x_179:
[----:B------:R-:W-:Y:S01]  /*4a80*/  NOP ;  /* 0x0000000000007918 */ /* 0x000fe20000000000 */
[----:B-1----:R-:W1:Y:S01]  /*4a90*/  LDS R0, [UR6+0x14] ;  /* 0x00001406ff007984 */ /* 0x002e620008000800 */
[----:B------:R-:W-:Y:S01]  /*4aa0*/  LOP3.LUT R3, R9, 0xffff, RZ, 0xc0, !PT ;  /* 0x0000ffff09037812 */ /* 0x000fe200078ec0ff */
[----:B------:R-:W-:-:S03]  /*4ab0*/  IMAD.MOV.U32 R2, RZ, RZ, 0xffff ;  /* 0x0000ffffff027424 */ /* 0x000fc600078e00ff */
[----:B------:R-:W-:-:S04]  /*4ac0*/  SHF.R.U32.HI R3, RZ, 0x5, R3 ;  /* 0x00000005ff037819 */ /* 0x000fc80000011603 */
[----:B------:R-:W-:-:S04]  /*4ad0*/  SHF.L.U32 R2, R2, R3, RZ ;  /* 0x0000000302027219 */ /* 0x000fc800000006ff */
[----:B-1----:R-:W-:-:S04]  /*4ae0*/  LOP3.LUT R0, R0, R2, RZ, 0xc0, !PT ;  /* 0x0000000200007212 */ /* 0x002fc800078ec0ff */
[----:B------:R-:W-:Y:S01]  /*4af0*/  ISETP.NE.AND P0, PT, R0, R2, PT ;  /* 0x000000020000720c */ /* 0x000fe20003f05270 */
[----:B------:R-:W-:-:S05]  /*4b00*/  IMAD.MOV.U32 R0, RZ, RZ, 0x1 ;  /* 0x00000001ff007424 */ /* 0x000fca00078e00ff */
[----:B------:R-:W-:-:S07]  /*4b10*/  SHF.L.U32 R0, R0, R3, RZ ;  /* 0x0000000300007219 */ /* 0x000fce00000006ff */
[----:B------:R-:W-:Y:S05]  /*4b20*/  @P0 BRA `(.L_x_80) ;  /* 0x00000000005c0947 */ /* 0x000fea0003800000 */
[----:B------:R-:W1:Y:S02]  /*4b30*/  LDS R3, [UR6+0x18] ;  /* 0x00001806ff037984 */ /* 0x000e640008000800 */
[----:B-1----:R-:W-:-:S04]  /*4b40*/  LOP3.LUT R3, R3, R0, RZ, 0xc0, !PT ;  /* 0x0000000003037212 */ /* 0x002fc800078ec0ff */
[----:B------:R-:W-:-:S13]  /*4b50*/  ISETP.NE.AND P0, PT, R3, R0, PT ;  /* 0x000000000300720c */ /* 0x000fda0003f05270 */
[----:B------:R-:W-:Y:S05]  /*4b60*/  @P0 BRA `(.L_x_81) ;  /* 0x0000000000400947 */ /* 0x000fea0003800000 */
[----:B------:R-:W-:Y:S01]  /*4b70*/  R2UR UR4, R2 ;  /* 0x00000000020472ca */ /* 0x000fe200000e0000 */
[----:B------:R-:W1:Y:S01]  /*4b80*/  S2R R3, SR_LANEID ;  /* 0x0000000000037919 */ /* 0x000e620000000000 */
[----:B------:R-:W-:-:S04]  /*4b90*/  LOP3.LUT R0, RZ, R0, RZ, 0x33, !PT ;  /* 0x00000000ff007212 */ /* 0x000fc800078e33ff */
[----:B------:R-:W2:Y:S07]  /*4ba0*/  REDUX UR7, R0 ;  /* 0x00000000000773c4 */ /* 0x000eae0000000000 */
[----:B------:R-:W-:-:S03]  /*4bb0*/  ULOP3.LUT UR5, URZ, UR4, URZ, 0x33, !UPT ;  /* 0x00000004ff057292 */ /* 0x000fc6000f8e33ff */
[----:B------:R-:W-:Y:S02]  /*4bc0*/  VOTEU.ANY UR4, UPT, PT ;  /* 0x0000000000047886 */ /* 0x000fe400038e0100 */
[----:B------:R-:W-:Y:S01]  /*4bd0*/  UFLO.U32 UR4, UR4 ;  /* 0x00000004000472bd */ /* 0x000fe200080e0000 */
[----:B------:R-:W-:-:S04]  /*4be0*/  IMAD.U32 R2, RZ, RZ, UR5 ;  /* 0x00000005ff027e24 */ /* 0x000fc8000f8e00ff */
[----:B------:R-:W3:Y:S02]  /*4bf0*/  REDUX UR8, R2 ;  /* 0x00000000020873c4 */ /* 0x000ee40000000000 */
[----:B------:R1:W-:Y:S01]  /*4c00*/  UTCATOMSWS.AND URZ, UR5 ;  /* 0x0000000500ff79e3 */ /* 0x0003e20008000000 */
[----:B--2---:R-:W-:Y:S01]  /*4c10*/  IMAD.U32 R0, RZ, RZ, UR7 ;  /* 0x00000007ff007e24 */ /* 0x004fe2000f8e00ff */
[----:B-1----:R-:W-:Y:S01]  /*4c20*/  ISETP.EQ.U32.AND P0, PT, R3, UR4, PT ;  /* 0x0000000403007c0c */ /* 0x002fe2000bf02070 */
[----:B---3--:R-:W-:-:S12]  /*4c30*/  IMAD.U32 R2, RZ, RZ, UR8 ;  /* 0x00000008ff027e24 */ /* 0x008fd8000f8e00ff */
[----:B------:R1:W-:Y:S04]  /*4c40*/  @P0 ATOMS.AND RZ, [UR6+0x14], R2 ;  /* 0x00001402ffff098c */ /* 0x0003e8000a800006 */
[----:B------:R1:W-:Y:S01]  /*4c50*/  @P0 ATOMS.AND RZ, [UR6+0x18], R0 ;  /* 0x00001800ffff098c */ /* 0x0003e2000a800006 */
[----:B------:R-:W-:Y:S05]  /*4c60*/  BRA `(.L_x_82) ;  /* 0x0000000000147947 */ /* 0x000fea0003800000 */
.L_x_81:
[----:B------:R-:W-:Y:S02]  /*4c70*/  MOV R2, 0x4c90 ;  /* 0x00004c9000027802 */ /* 0x000fe40000000f00 */
[----:B----45:R-:W-:Y:S05]  /*4c80*/  CALL.REL.NOINC `($__internal_0_$__cuda_sm10x_tcgen05_guardrail_trap_col_being_dealloced_not_returned_by_alloc) ;  /* 0x0000003c00487944 */ /* 0x030fea0003c00000 */
[----:B------:R-:W-:Y:S05]  /*4c90*/  BRA `(.L_x_82) ;  /* 0x0000000000087947 */ /* 0x000fea0003800000 */
.L_x_80:
[----:B------:R-:W-:Y:S02]  /*4ca0*/  MOV R2, 0x4cc0 ;  /* 0x00004cc000027802 */ /* 0x000fe40000000f00 */
[----:B----45:R-:W-:Y:S05]  /*4cb0*/  CALL.REL.NOINC `($__internal_2_$__cuda_sm10x_tcgen05_guardrail_trap_unallocated_columns_being_dealloced) ;  /* 0x0000003c00547944 */ /* 0x030fea0003c00000 */
.L_x_82:
[----:B------:R-:W-:Y:S01]  /*4cc0*/  NOP ;  /* 0x0000000000007918 */ /* 0x000fe20000000000 */
[----:B------:R-:W-:Y:S05]  /*4cd0*/  EXIT ;  /* 0x000000000000794d */ /* 0x000fea0003800000 */
.L_x_66:
[----:B------:R-:W-:-:S09]  /*4ce0*/  UISETP.NE.OR UP0, UPT, UR15, 0x3, !UP2 ;  /* 0x000000030f00788c */ /* 0x000fd2000d705670 */
[----:B------:R-:W-:Y:S05]  /*4cf0*/  BRA.U UP0, `(.L_x_83) ;  /* 0x0000000d00687547 */ /* 0x000fea000b800000 */
[----:B------:R-:W2:Y:S01]  /*4d00*/  LDC.64 R2, c[0x0][0x988] ;  /* 0x00026200ff027b82 */ /* 0x000ea20000000a00 */
[----:B------:R-:W3:Y:S01]  /*4d10*/  LDCU UR30, c[0x0][0x370] ;  /* 0x00006e00ff1e77ac */ /* 0x000ee20008000800 */
[----:B------:R-:W-:Y:S01]  /*4d20*/  R2UR UR36, R68 ;  /* 0x00000000442472ca */ /* 0x000fe200000e0000 */
[----:B------:R-:W-:Y:S01]  /*4d30*/  IMAD.MOV.U32 R14, RZ, RZ, 0x1 ;  /* 0x00000001ff0e7424 */ /* 0x000fe200078e00ff */
[----:B------:R-:W-:Y:S01]  /*4d40*/  R2UR UR31, R69 ;  /* 0x00000000451f72ca */ /* 0x000fe200000e0000 */
[----:B------:R-:W3:Y:S01]  /*4d50*/  LDCU.128 UR32, c[0x0][0xc10] ;  /* 0x00018200ff2077ac */ /* 0x000ee20008000c00 */
[----:B------:R-:W-:Y:S02]  /*4d60*/  IMAD.MOV.U32 R13, RZ, RZ, RZ ;  /* 0x000000ffff0d7224 */ /* 0x000fe400078e00ff */
[----:B------:R-:W4:Y:S01]  /*4d70*/  S2UR UR10, SR_CgaCtaId ;  /* 0x00000000000a79c3 */ /* 0x000f220000008800 */
[----:B------:R-:W1:Y:S01]  /*4d80*/  LDCU UR29, c[0x0][0x374] ;  /* 0x00006e80ff1d77ac */ /* 0x000e620008000800 */
[----:B------:R-:W4:Y:S06]  /*4d90*/  LDCU UR17, c[0x0][0xc0c] ;  /* 0x00018180ff1177ac */ /* 0x000f2c0008000800 */
[----:B------:R-:W4:Y:S01]  /*4da0*/  LDC.64 R6, c[0x0][0x348] ;  /* 0x0000d200ff067b82 */ /* 0x000f220000000a00 */
[----:B------:R-:W4:Y:S01]  /*4db0*/  LDCU UR43, c[0x0][0xc20] ;  /* 0x00018400ff2b77ac */ /* 0x000f220008000800 */
[----:B------:R-:W4:Y:S06]  /*4dc0*/  LDCU UR4, c[0x0][0xc30] ;  /* 0x00018600ff0477ac */ /* 0x000f2c0008000800 */
[----:B------:R-:W4:Y:S01]  /*4dd0*/  LDC.64 R4, c[0x0][0x990] ;  /* 0x00026400ff047b82 */ /* 0x000f220000000a00 */
[----:B--2---:R-:W-:Y:S01]  /*4de0*/  ISETP.NE.U32.AND P0, PT, R2, RZ, PT ;  /* 0x000000ff0200720c */ /* 0x004fe20003f05070 */
[----:B------:R-:W-:Y:S01]  /*4df0*/  UMOV UR28, 0x400 ;  /* 0x00000400001c7882 */ /* 0x000fe20000000000 */
[----:B---3--:R-:W-:Y:S01]  /*4e00*/  UIMAD.WIDE.U32 UR6, UR30, UR32, URZ ;  /* 0x000000201e0672a5 */ /* 0x008fe2000f8e00ff */
[----:B------:R-:W-:Y:S01]  /*4e10*/  IMAD.MOV.U32 R2, RZ, RZ, 0x1000 ;  /* 0x00001000ff027424 */ /* 0x000fe200078e00ff */
[----:B------:R-:W-:Y:S01]  /*4e20*/  ISETP.NE.AND.EX P0, PT, R3, RZ, PT, P0 ;  /* 0x000000ff0300720c */ /* 0x000fe20003f05300 */
[----:B-1----:R-:W-:-:S02]  /*4e30*/  UIMAD.WIDE.U32 UR8, UR29, UR35, URZ ;  /* 0x000000231d0872a5 */ /* 0x002fc4000f8e00ff */
[----:B----4-:R-:W-:Y:S02]  /*4e40*/  ULEA UR28, UR10, UR28, 0x18 ;  /* 0x0000001c0a1c7291 */ /* 0x010fe4000f8ec0ff */
[----:B------:R-:W-:Y:S01]  /*4e50*/  UMOV UR41, UR7 ;  /* 0x0000000700297c82 */ /* 0x000fe20008000000 */
[----:B------:R-:W-:Y:S02]  /*4e60*/  UISETP.GE.AND UP0, UPT, UR39, 0x1, UPT ;  /* 0x000000012700788c */ /* 0x000fe4000bf06270 */
[----:B------:R-:W-:Y:S02]  /*4e70*/  UIADD3 UR38, UPT, UPT, UR28, 0x1b0, URZ ;  /* 0x000001b01c267890 */ /* 0x000fe4000fffe0ff */
[----:B------:R-:W-:Y:S01]  /*4e80*/  UIADD3 UR37, UPT, UPT, UR28, 0x1d8, URZ ;  /* 0x000001d81c257890 */ /* 0x000fe2000fffe0ff */
[----:B------:R-:W-:Y:S01]  /*4e90*/  UMOV UR40, UR9 ;  /* 0x0000000900287c82 */ /* 0x000fe20008000000 */
[----:B------:R-:W-:Y:S02]  /*4ea0*/  UPLOP3.LUT UP1, UPT, UPT, UPT, UPT, 0x40, 0x4 ;  /* 0x000000000004789c */ /* 0x000fe40003f2e870 */
[----:B------:R-:W-:Y:S01]  /*4eb0*/  UISETP.NE.AND UP6, UPT, UR39, 0x1, UPT ;  /* 0x000000012700788c */ /* 0x000fe2000bfc5270 */
[----:B------:R-:W1:Y:S01]  /*4ec0*/  LDCU.64 UR18, c[0x0][0xc28] ;  /* 0x00018500ff1277ac */ /* 0x000e620008000a00 */
[----:B------:R-:W-:-:S02]  /*4ed0*/  UISETP.NE.AND UP2, UPT, UR17, 0x1, UPT ;  /* 0x000000011100788c */ /* 0x000fc4000bf45270 */
[----:B------:R-:W-:Y:S02]  /*4ee0*/  UISETP.NE.AND UP0, UPT, UR34, 0x1, UPT ;  /* 0x000000012200788c */ /* 0x000fe4000bf05270 */
[----:B------:R-:W-:Y:S02]  /*4ef0*/  UPRMT UR38, UR10, 0x654, UR38 ;  /* 0x000006540a267896 */ /* 0x000fe40008000026 */
[----:B------:R-:W-:Y:S02]  /*4f00*/  UPRMT UR37, URZ, 0x654, UR37 ;  /* 0x00000654ff257896 */ /* 0x000fe40008000025 */
[----:B------:R-:W-:Y:S02]  /*4f10*/  USHF.R.U32.HI UR41, URZ, UR33, UR41 ;  /* 0x00000021ff297299 */ /* 0x000fe40008011629 */
[----:B------:R-:W-:Y:S02]  /*4f20*/  USHF.R.U32.HI UR40, URZ, UR43, UR40 ;  /* 0x0000002bff287299 */ /* 0x000fe40008011628 */
[----:B------:R-:W-:Y:S01]  /*4f30*/  UISETP.NE.AND UP3, UPT, UR4, 0x1, UPT ;  /* 0x000000010400788c */ /* 0x000fe2000bf65270 */
[----:B------:R-:W-:-:S10]  /*4f40*/  VOTEU.ANY UP5, P0 ;  /* 0x0000000000ff7886 */ /* 0x000fd400000a0100 */
.L_x_91:
[----:B------:R-:W-:Y:S04]  /*4f50*/  SHF.L.U32 R3, R13, 0x1f, RZ ;  /* 0x0000001f0d037819 */ /* 0x000fe800000006ff */
[----:B--2---:R-:W2:Y:S02]  /*4f60*/  SYNCS.PHASECHK.TRANS64.TRYWAIT P0, [UR28+0x1d0], R3 ;  /* 0x0001d003ff0075a7 */ /* 0x004ea4000800111c */
[----:B--2---:R-:W-:Y:S05]  /*4f70*/  @!P0 BRA `(.L_x_84) ;  /* 0x0000003800008947 */ /* 0x004fea0003800000 */
.L_x_181:
[----:B------:R-:W3:Y:S01]  /*4f80*/  LDS.128 R8, [UR28+0x210] ;  /* 0x0002101cff087984 */ /* 0x000ee20008000c00 */
[----:B------:R-:W-:Y:S01]  /*4f90*/  UISETP.GE.AND UP0, UPT, UR39, 0x1, UPT ;  /* 0x000000012700788c */ /* 0x000fe2000bf06270 */
[----:B------:R-:W-:Y:S01]  /*4fa0*/  @!PT LDS RZ, [RZ] ;  /* 0x00000000fffff984 */ /* 0x000fe20000000800 */
[----:B------:R-:W-:Y:S01]  /*4fb0*/  @!PT LDS RZ, [RZ] ;  /* 0x00000000fffff984 */ /* 0x000fe20000000800 */
[----:B------:R-:W-:Y:S01]  /*4fc0*/  @!PT LDS RZ, [RZ] ;  /* 0x00000000fffff984 */ /* 0x000fe20000000800 */
[----:B------:R-:W-:Y:S01]  /*4fd0*/  @!PT LDS RZ, [RZ] ;  /* 0x00000000fffff984 */ /* 0x000fe20000000800 */
[----:B------:R4:W-:Y:S06]  /*4fe0*/  MEMBAR.ALL.CTA ;  /* 0x0000000000007992 */ /* 0x0009ec0000008000 */
[----:B----4-:R-:W4:Y:S02]  /*4ff0*/  FENCE.VIEW.ASYNC.S ;  /* 0x00000000000073c6 */ /* 0x010f240000000000 */
[----:B----4-:R-:W-:Y:S01]  /*5000*/  SYNCS.ARRIVE.TRANS64.RED.A1T0 RZ, [UR37], RZ ;  /* 0x000000ffffff79a7 */ /* 0x010fe20008100425 */
[----:B---3--:R-:W-:Y:S11]  /*5010*/  LOP3.LUT P0, RZ, R10, 0x1, RZ, 0xc0, !PT ;  /* 0x000000010aff7812 */ /* 0x008ff6000780c0ff */
[----:B------:R-:W-:Y:S02]  /*5020*/  @!UPT UIADD3 URZ, UPT, UPT, URZ, URZ, URZ ;  /* 0x000000fffffff290 */ /* 0x000fe4000fffe0ff */
[----:B------:R-:W-:Y:S01]  /*5030*/  VOTEU.ANY UP2, P0 ;  /* 0x0000000000ff7886 */ /* 0x000fe20000040100 */
[----:B------:R-:W-:Y:S11]  /*5040*/  PLOP3.LUT P0, PT, PT, PT, UP2, 0x80, 0x8 ;  /* 0x000000000008781c */ /* 0x000ff60003f0f028 */
[----:B------:R-:W-:Y:S02]  /*5050*/  @!UPT UIADD3 URZ, UPT, UPT, URZ, URZ, URZ ;  /* 0x000000fffffff290 */ /* 0x000fe4000fffe0ff */
[----:B--2---:R-:W-:Y:S02]  /*5060*/  @P0 MOV R3, R8 ;  /* 0x0000000800030202 */ /* 0x004fe40000000f00 */
[----:B------:R-:W-:Y:S02]  /*5070*/  @P0 LOP3.LUT R0, R9, 0xffff, RZ, 0xc0, !PT ;  /* 0x0000ffff09000812 */ /* 0x000fe400078ec0ff */
[----:B------:R-:W-:Y:S02]  /*5080*/  @P0 R2UR UR5, R3 ;  /* 0x00000000030502ca */ /* 0x000fe400000e0000 */
[----:B------:R-:W-:Y:S11]  /*5090*/  @P0 R2UR UR4, R0 ;  /* 0x00000000000402ca */ /* 0x000ff600000e0000 */
[----:B------:R-:W-:Y:S02]  /*50a0*/  @UP2 UMOV UR16, UR5 ;  /* 0x0000000500102c82 */ /* 0x000fe40008000000 */
[----:B------:R-:W-:Y:S01]  /*50b0*/  @UP2 UMOV UR15, UR4 ;  /* 0x00000004000f2c82 */ /* 0x000fe20008000000 */
[----:B------:R-:W-:Y:S05]  /*50c0*/  BRA.U !UP0, `(.L_x_85) ;  /* 0x0000000108b47547 */ /* 0x000fea000b800000 */
[----:B------:R-:W-:Y:S02]  /*50d0*/  UIMAD.WIDE.U32 UR8, UR15, UR35, URZ ;  /* 0x000000230f0872a5 */ /* 0x000fe4000f8e00ff */
[----:B------:R-:W-:Y:S02]  /*50e0*/  UP2UR UR14, UPR, URZ, 0x2 ;  /* 0x00000002ff0e7883 */ /* 0x000fe40008000000 */
[----:B------:R-:W-:Y:S02]  /*50f0*/  UISETP.NE.AND UP1, UPT, UR34, 0x1, UPT ;  /* 0x000000012200788c */ /* 0x000fe4000bf25270 */
[----:B------:R-:W-:Y:S02]  /*5100*/  UIMAD.WIDE.U32 UR10, UR16, UR32, URZ ;  /* 0x00000020100a72a5 */ /* 0x000fe4000f8e00ff */
[----:B------:R-:W-:Y:S02]  /*5110*/  USEL UR4, UR29, UR40, !UP1 ;  /* 0x000000281d047287 */ /* 0x000fe4000c800000 */
[----:B------:R-:W-:Y:S02]  /*5120*/  UISETP.NE.AND UP0, UPT, UR17, 0x1, UPT ;  /* 0x000000011100788c */ /* 0x000fe4000bf05270 */
[----:B-1----:R-:W-:Y:S02]  /*5130*/  UIMAD.WIDE.U32 UR12, UR4, UR18, URZ ;  /* 0x00000012040c72a5 */ /* 0x002fe4000f8e00ff */
[----:B------:R-:W-:Y:S01]  /*5140*/  USEL UR7, UR30, UR41, !UP0 ;  /* 0x000000291e077287 */ /* 0x000fe2000c000000 */
[----:B------:R-:W-:Y:S02]  /*5150*/  UMOV UR5, UR9 ;  /* 0x0000000900057c82 */ /* 0x000fe40008000000 */
[----:B------:R-:W-:Y:S02]  /*5160*/  USHF.R.U32.HI UR6, URZ, UR43, UR5 ;  /* 0x0000002bff067299 */ /* 0x000fe40008011605 */
[----:B------:R-:W-:Y:S02]  /*5170*/  UIMAD.WIDE.U32 UR20, UR7, UR18, URZ ;  /* 0x00000012071472a5 */ /* 0x000fe4000f8e00ff */
[----:B------:R-:W-:Y:S02]  /*5180*/  USEL UR6, UR15, UR6, !UP1 ;  /* 0x000000060f067287 */ /* 0x000fe4000c800000 */
[----:B------:R-:W-:Y:S01]  /*5190*/  UISETP.NE.AND UP1, UPT, UR14, URZ, UPT ;  /* 0x000000ff0e00728c */ /* 0x000fe2000bf25270 */
[----:B------:R-:W-:Y:S01]  /*51a0*/  UMOV UR5, UR11 ;  /* 0x0000000b00057c82 */ /* 0x000fe20008000000 */
[----:B------:R-:W-:Y:S02]  /*51b0*/  UIMAD.WIDE.U32 UR10, UR6, UR18, URZ ;  /* 0x00000012060a72a5 */ /* 0x000fe4000f8e00ff */
[----:B------:R-:W-:Y:S03]  /*51c0*/  USHF.R.U32.HI UR8, URZ, UR33, UR5 ;  /* 0x00000021ff087299 */ /* 0x000fe60008011605 */
[----:B------:R-:W-:Y:S02]  /*51d0*/  UMOV UR5, UR13 ;  /* 0x0000000d00057c82 */ /* 0x000fe40008000000 */
[----:B------:R-:W-:Y:S03]  /*51e0*/  @UP6 USHF.R.U32.HI UR4, URZ, UR19, UR5 ;  /* 0x00000013ff046299 */ /* 0x000fe60008011605 */
[----:B------:R-:W-:Y:S01]  /*51f0*/  UMOV UR5, UR21 ;  /* 0x0000001500057c82 */ /* 0x000fe20008000000 */
[----:B------:R-:W-:Y:S02]  /*5200*/  UIMAD UR4, UR39, UR4, URZ ;  /* 0x00000004270472a4 */ /* 0x000fe4000f8e02ff */
[----:B------:R-:W-:Y:S02]  /*5210*/  @UP6 USHF.R.U32.HI UR7, URZ, UR19, UR5 ;  /* 0x00000013ff076299 */ /* 0x000fe40008011605 */
[----:B------:R-:W-:Y:S02]  /*5220*/  USEL UR5, UR16, UR8, !UP0 ;  /* 0x0000000810057287 */ /* 0x000fe4000c000000 */
[----:B------:R-:W-:Y:S02]  /*5230*/  UIMAD UR8, UR39, UR7, URZ ;  /* 0x00000007270872a4 */ /* 0x000fe4000f8e02ff */
[----:B------:R-:W-:Y:S03]  /*5240*/  UISETP.GE.AND UP0, UPT, UR6, UR4, UPT ;  /* 0x000000040600728c */ /* 0x000fe6000bf06270 */
[----:B------:R-:W-:Y:S01]  /*5250*/  UMOV UR4, UR11 ;  /* 0x0000000b00047c82 */ /* 0x000fe20008000000 */
[----:B------:R-:W-:Y:S02]  /*5260*/  UISETP.GE.OR UP0, UPT, UR5, UR8, UP0 ;  /* 0x000000080500728c */ /* 0x000fe40008706670 */
[----:B------:R-:W-:Y:S02]  /*5270*/  USHF.R.U32.HI UR4, URZ, UR19, UR4 ;  /* 0x00000013ff047299 */ /* 0x000fe40008011604 */
[----:B------:R-:W-:Y:S02]  /*5280*/  UIMAD.WIDE.U32 UR8, UR5, UR18, URZ ;  /* 0x00000012050872a5 */ /* 0x000fe4000f8e00ff */
[----:B------:R-:W-:Y:S04]  /*5290*/  USEL UR10, UR6, UR4, !UP6 ;  /* 0x00000004060a7287 */ /* 0x000fe8000f000000 */
[----:B------:R-:W-:Y:S01]  /*52a0*/  UIADD3 UR11, UPT, UPT, -UR10, URZ, URZ ;  /* 0x000000ff0a0b7290 */ /* 0x000fe2000fffe1ff */
[----:B------:R-:W-:Y:S02]  /*52b0*/  @!UP0 UMOV UR4, UR9 ;  /* 0x0000000900048c82 */ /* 0x000fe40008000000 */
[----:B------:R-:W-:Y:S02]  /*52c0*/  @!UP0 USHF.R.U32.HI UR4, URZ, UR19, UR4 ;  /* 0x00000013ff048299 */ /* 0x000fe40008011604 */
[----:B------:R-:W-:Y:S02]  /*52d0*/  UIMAD UR8, UR39, UR11, UR6 ;  /* 0x0000000b270872a4 */ /* 0x000fe4000f8e0206 */
[----:B------:R-:W-:Y:S04]  /*52e0*/  @!UP0 USEL UR4, UR5, UR4, !UP6 ;  /* 0x0000000405048287 */ /* 0x000fe8000f000000 */
[----:B------:R-:W-:Y:S02]  /*52f0*/  @!UP0 UIMAD UR8, UR7, UR8, UR4 ;  /* 0x00000008070882a4 */ /* 0x000fe4000f8e0204 */
[----:B------:R-:W-:Y:S02]  /*5300*/  @!UP0 UIADD3 UR9, UPT, UPT, UR10, -UR4, URZ ;  /* 0x800000040a098290 */ /* 0x000fe4000fffe0ff */
[----:B------:R-:W-:Y:S02]  /*5310*/  UIADD3 UR4, UPT, UPT, -UR5, URZ, URZ ;  /* 0x000000ff05047290 */ /* 0x000fe4000fffe1ff */
[----:B------:R-:W-:Y:S02]  /*5320*/  UIADD3 UR7, UPT, UPT, -UR6, URZ, URZ ;  /* 0x000000ff06077290 */ /* 0x000fe4000fffe1ff */
[----:B------:R-:W-:Y:S02]  /*5330*/  @!UP0 UIMAD UR6, UR9, UR39, UR5 ;  /* 0x00000027090682a4 */ /* 0x000fe4000f8e0205 */
[----:B------:R-:W-:Y:S02]  /*5340*/  UIMAD UR16, UR17, UR4, UR16 ;  /* 0x00000004111072a4 */ /* 0x000fe4000f8e0210 */
[----:B------:R-:W-:Y:S01]  /*5350*/  UIMAD UR15, UR34, UR7, UR15 ;  /* 0x00000007220f72a4 */ /* 0x000fe2000f8e020f */
[----:B------:R-:W-:Y:S02]  /*5360*/  @!UP0 UMOV UR5, UR8 ;  /* 0x0000000800058c82 */ /* 0x000fe40008000000 */
[----:B------:R-:W-:Y:S02]  /*5370*/  UIMAD UR16, UR5, UR17, UR16 ;  /* 0x00000011051072a4 */ /* 0x000fe4000f8e0210 */
[----:B------:R-:W-:Y:S11]  /*5380*/  UIMAD UR15, UR6, UR34, UR15 ;  /* 0x00000022060f72a4 */ /* 0x000ff6000f8e020f */
[----:B------:R-:W-:Y:S01]  /*5390*/  @!UPT UIADD3 URZ, UPT, UPT, URZ, URZ, URZ ;  /* 0x000000fffffff290 */ /* 0x000fe2000fffe0ff */
.L_x_85:
[----:B------:R-:W2:Y:S01]  /*53a0*/  @!UP3 LDCU.128 UR8, c[0x0][0xc10] ;  /* 0x00018200ff08b7ac */ /* 0x000ea20008000c00 */
[C---:B------:R-:W-:Y:S02]  /*53b0*/  ISETP.NE.U32.AND P2, PT, R4.reuse, RZ, PT ;  /* 0x000000ff0400720c */ /* 0x040fe40003f45070 */
[----:B------:R-:W-:Y:S02]  /*53c0*/  ISETP.NE.U32.AND P1, PT, R4, RZ, PT ;  /* 0x000000ff0400720c */ /* 0x000fe40003f25070 */
[C---:B------:R-:W-:Y:S02]  /*53d0*/  ISETP.NE.AND.EX P2, PT, R5.reuse, RZ, PT, P2 ;  /* 0x000000ff0500720c */ /* 0x040fe40003f45320 */
[----:B------:R-:W-:Y:S01]  /*53e0*/  ISETP.NE.AND.EX P1, PT, R5, RZ, PT, P1 ;  /* 0x000000ff0500720c */ /* 0x000fe20003f25310 */
[----:B------:R-:W3:Y:S01]  /*53f0*/  @!UP3 LDCU UR5, c[0x0][0xc0c] ;  /* 0x00018180ff05b7ac */ /* 0x000ee20008000800 */
[----:B------:R-:W-:Y:S01]  /*5400*/  SHF.L.U32 R3, R14, 0x1f, RZ ;  /* 0x0000001f0e037819 */ /* 0x000fe200000006ff */
[----:B--2---:R-:W-:Y:S07]  /*5410*/  UIMAD.WIDE.U32 UR6, UR16, UR8, URZ ;  /* 0x00000008100672a5 */ /* 0x004fee000f8e00ff */
[----:B------:R-:W-:Y:S01]  /*5420*/  @!UP3 UMOV UR4, UR7 ;  /* 0x000000070004bc82 */ /* 0x000fe20008000000 */
[----:B---3--:R-:W-:Y:S02]  /*5430*/  @!UP3 UISETP.NE.AND UP0, UPT, UR5, 0x1, UPT ;  /* 0x000000010500b88c */ /* 0x008fe4000bf05270 */
[----:B------:R-:W-:Y:S02]  /*5440*/  @!UP3 USHF.R.U32.HI UR4, URZ, UR9, UR4 ;  /* 0x00000009ff04b299 */ /* 0x000fe40008011604 */
[----:B------:R-:W-:Y:S02]  /*5450*/  UIMAD.WIDE.U32 UR6, UR15, UR11, URZ ;  /* 0x0000000b0f0672a5 */ /* 0x000fe4000f8e00ff */
[----:B------:R-:W-:Y:S02]  /*5460*/  @!UP3 USEL UR8, UR16, UR4, !UP0 ;  /* 0x000000041008b287 */ /* 0x000fe4000c000000 */
[----:B------:R-:W-:Y:S03]  /*5470*/  @!UP3 UISETP.NE.AND UP0, UPT, UR10, 0x1, UPT ;  /* 0x000000010a00b88c */ /* 0x000fe6000bf05270 */
[----:B------:R-:W-:Y:S02]  /*5480*/  @!UP3 UMOV UR6, UR7 ;  /* 0x000000070006bc82 */ /* 0x000fe40008000000 */
[----:B------:R-:W2:Y:S02]  /*5490*/  @!UP3 LDCU UR4, c[0x0][0xc20] ;  /* 0x00018400ff04b7ac */ /* 0x000ea40008000800 */
[----:B--2---:R-:W-:Y:S04]  /*54a0*/  @!UP3 USHF.R.U32.HI UR6, URZ, UR4, UR6 ;  /* 0x00000004ff06b299 */ /* 0x004fe80008011606 */
[----:B------:R-:W-:Y:S04]  /*54b0*/  @!UP3 USEL UR6, UR15, UR6, !UP0 ;  /* 0x000000060f06b287 */ /* 0x000fe8000c000000 */
[----:B------:R-:W-:Y:S02]  /*54c0*/  @!UP3 UIADD3 UR4, UPT, UPT, -UR8, UR6, URZ ;  /* 0x000000060804b290 */ /* 0x000fe4000fffe1ff */
[----:B------:R-:W-:Y:S02]  /*54d0*/  @!UP3 UIADD3 UR6, UPT, UPT, UR8, -UR6, URZ ;  /* 0x800000060806b290 */ /* 0x000fe4000fffe0ff */
[----:B------:R-:W-:Y:S02]  /*54e0*/  @!UP3 UIMAD UR16, UR4, UR5, UR16 ;  /* 0x000000050410b2a4 */ /* 0x000fe4000f8e0210 */
[----:B------:R-:W-:Y:S01]  /*54f0*/  @!UP3 UIMAD UR15, UR6, UR10, UR15 ;  /* 0x0000000a060fb2a4 */ /* 0x000fe2000f8e020f */
[----:B------:R-:W-:Y:S11]  /*5500*/  BRA.U UP1, `(.L_x_86) ;  /* 0x0000000101107547 */ /* 0x000ff6000b800000 */
[----:B------:R-:W-:Y:S04]  /*5510*/  MOV R12, UR42 ;  /* 0x0000002a000c7c02 */ /* 0x000fe80008000f00 */
[----:B------:R-:W-:Y:S04]  /*5520*/  SHF.L.U32 R12, R12, 0x1f, RZ ;  /* 0x0000001f0c0c7819 */ /* 0x000fe800000006ff */
[----:B------:R-:W2:Y:S02]  /*5530*/  SYNCS.PHASECHK.TRANS64.TRYWAIT P3, [UR28+0x1c8], R12 ;  /* 0x0001c80cff0075a7 */ /* 0x000ea4000806111c */
[----:B--2---:R-:W-:Y:S05]  /*5540*/  @!P3 BRA `(.L_x_87) ;  /* 0x0000003000a4b947 */ /* 0x004fea0003800000 */
.L_x_86:
[----:B------:R-:W-:Y:S05]  /*5550*/  @!P2 BRA `(.L_x_88) ;  /* 0x000000000030a947 */ /* 0x000fea0003800000 */
[----:B------:R-:W-:Y:S01]  /*5560*/  UPLOP3.LUT UP4, UPT, UPT, UPT, UP5, 0x80, 0x8 ;  /* 0x000000000008789c */ /* 0x000fe20003f8f050 */
[----:B------:R-:W-:Y:S01]  /*5570*/  HFMA2 R76, -RZ, RZ, 0, 5.9604644775390625e-08 ;  /* 0x00000001ff4c7431 */ /* 0x000fe200000001ff */
[----:B------:R-:W3:Y:S04]  /*5580*/  LDCU.64 UR4, c[0x0][0x358] ;  /* 0x00006b00ff0477ac */ /* 0x000ee80008000a00 */
[----:B------:R-:W-:Y:S11]  /*5590*/  PLOP3.LUT P2, PT, PT, PT, UP4, 0x80, 0x8 ;  /* 0x000000000008781c */ /* 0x000ff60003f4f048 */
[----:B------:R-:W-:Y:S02]  /*55a0*/  @!UPT UIADD3 URZ, UPT, UPT, URZ, URZ, URZ ;  /* 0x000000fffffff290 */ /* 0x000fe4000fffe0ff */
[----:B------:R-:W4:Y:S01]  /*55b0*/  @P2 LDC.64 R18, c[0x0][0x988] ;  /* 0x00026200ff122b82 */ /* 0x000f220000000a00 */
[----:B--2---:R-:W-:Y:S04]  /*55c0*/  @P2 IMAD R0, R16, R4, RZ ;  /* 0x0000000410002224 */ /* 0x004fe800078e02ff */
[----:B----4-:R-:W-:Y:S01]  /*55d0*/  @P2 IMAD.WIDE R18, R0, 0x4, R18 ;  /* 0x0000000400122825 */ /* 0x010fe200078e0212 */
[----:B------:R-:W-:Y:S04]  /*55e0*/  MOV R0, 0x1 ;  /* 0x0000000100007802 */ /* 0x000fe80000000f00 */
[----:B---3-5:R3:W5:Y:S01]  /*55f0*/  @P2 LDG.E R39, desc[UR4][R18.64] ;  /* 0x0000000412272981 */ /* 0x028762000c1e1900 */
[----:B------:R-:W-:Y:S01]  /*5600*/  @!P2 PRMT R76, R0, 0x7610, R76 ;  /* 0x00007610004ca816 */ /* 0x000fe2000000004c */
[----:B---3--:R-:W4:Y:S06]  /*5610*/  @!P2 LDC R39, c[0x0][0x980] ;  /* 0x00026000ff27ab82 */ /* 0x008f2c0000000800 */
.L_x_88:
[----:B----45:R-:W-:Y:S01]  /*5620*/  @!P1 FSETP.EQ.AND P2, PT, R39, RZ, PT ;  /* 0x000000ff2700920b */ /* 0x030fe20003f42000 */
[----:B------:R-:W-:Y:S01]  /*5630*/  @!UPT UIADD3 URZ, UPT, UPT, URZ, URZ, URZ ;  /* 0x000000fffffff290 */ /* 0x000fe2000fffe0ff */
[----:B------:R-:W-:Y:S11]  /*5640*/  @!P1 BRA `(.L_x_89) ;  /* 0x0000000000149947 */ /* 0x000ff60003800000 */
[----:B------:R-:W-:Y:S02]  /*5650*/  LOP3.LUT P1, RZ, R76, 0xff, RZ, 0xc0, !PT ;  /* 0x000000ff4cff7812 */ /* 0x000fe4000782c0ff */
[----:B------:R-:W-:Y:S04]  /*5660*/  PLOP3.LUT P2, PT, PT, PT, UP4, 0x80, 0x8 ;  /* 0x000000000008781c */ /* 0x000fe80003f4f048 */
[----:B------:R-:W-:Y:S07]  /*5670*/  PLOP3.LUT P2, PT, P2, PT, PT, 0x8, 0x80 ;  /* 0x000000000080781c */ /* 0x000fee000174e170 */
[----:B------:R-:W-:Y:S11]  /*5680*/  @P1 FSETP.EQ.AND P2, PT, R39, RZ, PT ;  /* 0x000000ff2700120b */ /* 0x000ff60003f42000 */
[----:B------:R-:W-:Y:S02]  /*5690*/  @!UPT UIADD3 URZ, UPT, UPT, URZ, URZ, URZ ;  /* 0x000000fffffff290 */ /* 0x000fe4000fffe0ff */
.L_x_89:
[----:B------:R-:W3:Y:S01]  /*56a0*/  SYNCS.PHASECHK.TRANS64.TRYWAIT P1, [UR28+0x1b8], R3 ;  /* 0x0001b803ff0075a7 */ /* 0x000ee2000802111c */
[----:B------:R-:W-:Y:S02]  /*56b0*/  ELECT P3, URZ, PT ;  /* 0x0000000000ff782f */ /* 0x000fe40003860000 */
[----:B------:R-:W-:Y:S01]  /*56c0*/  @P0 SHF.R.U32.HI R16, RZ, 0x10, R9 ;  /* 0x00000010ff100819 */ /* 0x000fe20000011609 */
[----:B---3--:R-:W-:Y:S10]  /*56d0*/  @!P1 BRA `(.L_x_90) ;  /* 0x0000003000589947 */ /* 0x008ff40003800000 */
.L_x_184:
[----:B------:R-:W-:Y:S02]  /*56e0*/  PLOP3.LUT P2, PT, P2, P3, PT, 0xf2, 0x2f ;  /* 0x00000000002f781c */ /* 0x000fe40001747e72 */
[----:B------:R-:W-:Y:S02]  /*56f0*/  LOP3.LUT R14, R14, 0x1, RZ, 0x3c, !PT ;  /* 0x000000010e0e7812 */ /* 0x000fe400078e3cff */
[----:B------:R-:W-:Y:S09]  /*5700*/  LOP3.LUT R13, R13, 0x1, RZ, 0x3c, !PT ;  /* 0x000000010d0d7812 */ /* 0x000ff200078e3cff */
[----:B------:R-:W-:Y:S01]  /*5710*/  VOTEU.ALL UP0, P2 ;  /* 0x0000000000ff7886 */ /* 0x000fe20001000000 */
[----:B--2---:R-:W-:Y:S01]  /*5720*/  @!P2 IADD3 R3, P0, PT, R6, 0x680, RZ ;  /* 0x000006800603a810 */ /* 0x004fe20007f1e0ff */
[----:B------:R-:W-:Y:S03]  /*5730*/  @!P2 IMAD.MOV.U32 R0, RZ, 0x20, RZ ;  /* 0x00000020ff00a824 */ /* 0x000fe600078e00ff */
[----:B------:R-:W2:Y:S01]  /*5740*/  @!UP0 LDCU.128 UR24, c[0x0][0xa80] ;  /* 0x00015000ff1887ac */ /* 0x000ea20008000c00 */
[----:B------:R-:W-:Y:S01]  /*5750*/  @!P2 IMAD.MOV.U32 R0, RZ, 0x400, R0 ;  /* 0x00000400ff00a824 */ /* 0x000fe200078e0000 */
[----:B------:R-:W3:Y:S01]  /*5760*/  @!UP0 LDCU.128 UR20, c[0x0][0xa90] ;  /* 0x00015200ff1487ac */ /* 0x000ee20008000c00 */
[----:B------:R-:W4:Y:S01]  /*5770*/  @!UP0 LDCU UR6, c[0x0][0xaa0] ;  /* 0x00015400ff0687ac */ /* 0x000f220008000800 */
[----:B------:R-:W-:Y:S02]  /*5780*/  @!UP0 USHF.L.U32 UR11, UR44, 0x6, URZ ;  /* 0x000000062c0b8899 */ /* 0x000fe400080006ff */
[----:B--2---:R-:W-:Y:S02]  /*5790*/  @!UP0 UISETP.NE.AND UP1, UPT, UR24, 0x1, UPT ;  /* 0x000000011800888c */ /* 0x004fe4000bf25270 */
[----:B------:R-:W-:Y:S02]  /*57a0*/  UIMAD.WIDE.U32 UR4, UR11, UR25, URZ ;  /* 0x000000190b0472a5 */ /* 0x000fe4000f8e00ff */
[----:B------:R-:W-:Y:S02]  /*57b0*/  @!UP0 USHF.L.U32 UR10, UR45, 0x6, URZ ;  /* 0x000000062d0a8899 */ /* 0x000fe400080006ff */
[----:B------:R-:W-:Y:S02]  /*57c0*/  @!UP0 UIADD3 UR8, UPT, UPT, UR28, 0x400, URZ ;  /* 0x000004001c088890 */ /* 0x000fe4000fffe0ff */
[----:B------:R-:W-:Y:S02]  /*57d0*/  @!UP0 UIADD3 UR9, UPT, UPT, UR28, 0x1b0, URZ ;  /* 0x000001b01c098890 */ /* 0x000fe4000fffe0ff */
[----:B------:R-:W-:Y:S02]  /*57e0*/  UIADD3 UR45, UPT, UPT, UR15, UR36, URZ ;  /* 0x000000240f2d7290 */ /* 0x000fe4000fffe0ff */
[----:B------:R-:W-:Y:S01]  /*57f0*/  UIADD3 UR44, UPT, UPT, UR16, UR31, URZ ;  /* 0x0000001f102c7290 */ /* 0x000fe2000fffe0ff */
[----:B------:R-:W-:Y:S02]  /*5800*/  @!UP0 UMOV UR4, UR5 ;  /* 0x0000000500048c82 */ /* 0x000fe40008000000 */
[----:B------:R-:W-:Y:S04]  /*5810*/  @!UP0 USHF.R.U32.HI UR4, URZ, UR26, UR4 ;  /* 0x0000001aff048299 */ /* 0x000fe80008011604 */
[----:B------:R-:W-:Y:S02]  /*5820*/  @!UP0 USEL UR12, UR11, UR4, !UP1 ;  /* 0x000000040b0c8287 */ /* 0x000fe4000c800000 */
[----:B------:R-:W-:Y:S02]  /*5830*/  @!UP0 UISETP.NE.AND UP1, UPT, UR27, 0x1, UPT ;  /* 0x000000011b00888c */ /* 0x000fe4000bf25270 */
[----:B---3--:R-:W-:Y:S07]  /*5840*/  UIMAD.WIDE.U32 UR4, UR12, UR20, URZ ;  /* 0x000000140c0472a5 */ /* 0x008fee000f8e00ff */
[----:B------:R-:W-:Y:S02]  /*5850*/  @!UP0 UMOV UR4, UR5 ;  /* 0x0000000500048c82 */ /* 0x000fe40008000000 */
[----:B------:R-:W-:Y:S04]  /*5860*/  @!UP0 USHF.R.U32.HI UR4, URZ, UR21, UR4 ;  /* 0x00000015ff048299 */ /* 0x000fe80008011604 */
[----:B------:R-:W-:Y:S02]  /*5870*/  @!UP0 USEL UR13, UR12, UR4, !UP1 ;  /* 0x000000040c0d8287 */ /* 0x000fe4000c800000 */
[----:B------:R-:W-:Y:S02]  /*5880*/  @!UP0 UISETP.NE.AND UP1, UPT, UR22, 0x1, UPT ;  /* 0x000000011600888c */ /* 0x000fe4000bf25270 */
[----:B------:R-:W-:Y:S07]  /*5890*/  UIMAD.WIDE.U32 UR4, UR13, UR23, URZ ;  /* 0x000000170d0472a5 */ /* 0x000fee000f8e00ff */
[----:B------:R-:W-:Y:S02]  /*58a0*/  @!UP0 UMOV UR4, UR5 ;  /* 0x0000000500048c82 */ /* 0x000fe40008000000 */
[----:B----4-:R-:W-:Y:S01]  /*58b0*/  @!UP0 USHF.R.U32.HI UR4, URZ, UR6, UR4 ;  /* 0x00000006ff048299 */ /* 0x010fe20008011604 */
[----:B------:R-:W-:Y:S01]  /*58c0*/  @!P2 R2UR UR6, R0 ;  /* 0x000000000006a2ca */ /* 0x000fe200000e0000 */
[----:B------:R-:W-:Y:S02]  /*58d0*/  @!P2 IMAD.X R0, RZ, RZ, R7, P0 ;  /* 0x000000ffff00a224 */ /* 0x000fe400000e0607 */
[----:B------:R-:W-:Y:S02]  /*58e0*/  @!UP0 USEL UR14, UR13, UR4, !UP1 ;  /* 0x000000040d0e8287 */ /* 0x000fe4000c800000 */
[----:B------:R-:W-:Y:S02]  /*58f0*/  @!UP0 UIADD3 UR4, UPT, UPT, -UR12, URZ, URZ ;  /* 0x000000ff0c048290 */ /* 0x000fe4000fffe1ff */
[----:B------:R-:W-:Y:S02]  /*5900*/  @!UP0 UIADD3 UR5, UPT, UPT, -UR14, URZ, URZ ;  /* 0x000000ff0e058290 */ /* 0x000fe4000fffe1ff */
[----:B------:R-:W-:Y:S02]  /*5910*/  @!UP0 UIMAD UR11, UR24, UR4, UR11 ;  /* 0x00000004180b82a4 */ /* 0x000fe4000f8e020b */
[----:B------:R-:W-:Y:S02]  /*5920*/  @!UP0 UIADD3 UR4, UPT, UPT, -UR13, URZ, URZ ;  /* 0x000000ff0d048290 */ /* 0x000fe4000fffe1ff */
[----:B------:R-:W-:Y:S01]  /*5930*/  @!UP0 UIMAD UR13, UR22, UR5, UR13 ;  /* 0x00000005160d82a4 */ /* 0x000fe2000f8e020d */
[----:B------:R-:W-:Y:S01]  /*5940*/  @!P2 R2UR UR5, R3 ;  /* 0x000000000305a2ca */ /* 0x000fe200000e0000 */
[----:B------:R-:W-:Y:S02]  /*5950*/  @!UP0 UIMAD UR12, UR27, UR4, UR12 ;  /* 0x000000041b0c82a4 */ /* 0x000fe4000f8e020c */
[----:B------:R-:W-:Y:S01]  /*5960*/  @!UP0 UPRMT UR6, UR6, 0x5410, URZ ;  /* 0x0000541006068896 */ /* 0x000fe200080000ff */
[----:B------:R-:W-:Y:S01]  /*5970*/  @!P2 R2UR UR4, R0 ;  /* 0x000000000004a2ca */ /* 0x000fe200000e0000 */
[----:B------:R-:W-:Y:S01]  /*5980*/  VOTEU.ALL UP0, P2 ;  /* 0x0000000000ff7886 */ /* 0x000fe20001000000 */
[----:B------:R-:W-:Y:S07]  /*5990*/  UPLOP3.LUT UP1, UPT, UPT, UPT, UPT, 0x80, 0x8 ;  /* 0x000000000008789c */ /* 0x000fee0003f2f070 */
[----:B------:R-:W-:Y:S04]  /*59a0*/  IMAD.U32 R8, RZ, RZ, UR5 ;  /* 0x00000005ff087e24 */ /* 0x000fe8000f8e00ff */
[----:B------:R-:W-:Y:S01]  /*59b0*/  IMAD.U32 R9, RZ, RZ, UR4 ;  /* 0x00000004ff097e24 */ /* 0x000fe2000f8e00ff */
[----:B------:R-:W-:Y:S04]  /*59c0*/  @!P2 R2UR UR4, R8 ;  /* 0x000000000804a2ca */ /* 0x000fe800000e0000 */
[----:B------:R-:W-:Y:S11]  /*59d0*/  @!P2 R2UR UR5, R9 ;  /* 0x000000000905a2ca */ /* 0x000ff600000e0000 */
[----:B------:R-:W-:Y:S02]  /*59e0*/  @!UPT UIADD3 URZ, UPT, UPT, URZ, URZ, URZ ;  /* 0x000000fffffff290 */ /* 0x000fe4000fffe0ff */
[----:B------:R2:W-:Y:S01]  /*59f0*/  @!UP0 UTMALDG.5D.IM2COL [UR8], [UR4], UR6 ;  /* 0x00000008040083b4 */ /* 0x0005e20008060006 */
[----:B------:R2:W-:Y:S01]  /*5a00*/  @!P2 SYNCS.ARRIVE.TRANS64.RED.A0TR RZ, [UR28+0x1b0], R2 ;  /* 0x0001b002ffffa9a7 */ /* 0x0005e2000830041c */
[----:B------:R-:W-:Y:S01]  /*5a10*/  SYNCS.ARRIVE.TRANS64.RED.A1T0 RZ, [UR38], RZ ;  /* 0x000000ffffff79a7 */ /* 0x000fe20008100426 */
[----:B------:R-:W-:Y:S05]  /*5a20*/  BRA.U UP2, `(.L_x_91) ;  /* 0xfffffff502487547 */ /* 0x000fea000b83ffff */
[----:B------:R-:W-:Y:S07]  /*5a30*/  MOV R0, UR28 ;  /* 0x0000001c00007c02 */ /* 0x000fee0008000f00 */
.L_x_92:
[----:B--2---:R-:W-:-:S04]  /*5a40*/  SHF.L.U32 R2, R14, 0x1f, RZ ;  /* 0x0000001f0e027819 */ /* 0x004fc800000006ff */
[----:B------:R2:W3:Y:S03]  /*5a50*/  SYNCS.PHASECHK.TRANS64.TRYWAIT P0, [R0+URZ+0x1b8], R2 ;  /* 0x0001b802000075a7 */ /* 0x0004e600080011ff */
[----:B---3--:R-:W-:Y:S05]  /*5a60*/  @!P0 NANOSLEEP.SYNCS 0x989680 ;  /* 0x009896800000895d */ /* 0x008fea0003900000 */
[----:B------:R-:W3:Y:S02]  /*5a70*/  @!P0 SYNCS.PHASECHK.TRANS64 P0, [R0+URZ+0x1b8], R2 ;  /* 0x0001b802000085a7 */ /* 0x000ee400080010ff */
[----:B-1-3--:R-:W-:Y:S05]  /*5a80*/  @P0 EXIT ;  /* 0x000000000000094d */ /* 0x00afea0003800000 */
[----:B------:R-:W-:Y:S05]  /*5a90*/  BRA `(.L_x_92) ;  /* 0xfffffffc00e87947 */ /* 0x000fea000383ffff */
.L_x_83:
[----:B------:R-:W-:-:S06]  /*5aa0*/  UISETP.GE.AND UP0, UPT, UR15, 0x4, UPT ;  /* 0x000000040f00788c */ /* 0x000fcc000bf06270 */
[----:B------:R-:W-:-:S13]  /*5ab0*/  PLOP3.LUT P0, PT, PT, PT, UP0, 0x80, 0x8 ;  /* 0x000000000008781c */ /* 0x000fda0003f0f008 */
[----:B-1----:R-:W-:Y:S05]  /*5ac0*/  @!P0 EXIT ;  /* 0x000000000000894d */ /* 0x002fea0003800000 */
[----:B------:R-:W1:Y:S08]  /*5ad0*/  S2UR UR4, SR_CgaCtaId ;  /* 0x00000000000479c3 */ /* 0x000e700000008800 */
[----:B------:R-:W-:Y:S01]  /*5ae0*/  BAR.SYNC.DEFER_BLOCKING 0x6, 0xa0 ;  /* 0x0182800000007b1d */ /* 0x000fe20000010000 */
[C---:B------:R-:W-:Y:S01]  /*5af0*/  IMAD.SHL.U32 R6, R70.reuse, 0x40, RZ ;  /* 0x0000004046067824 */ /* 0x040fe200078e00ff */
[----:B------:R-:W-:Y:S01]  /*5b00*/  CS2R R72, SRZ ;  /* 0x0000000000487805 */ /* 0x000fe2000001ff00 */
[----:B------:R-:W-:-:S02]  /*5b10*/  IMAD.SHL.U32 R3, R70, 0x2, RZ ;  /* 0x0000000246037824 */ /* 0x000fc400078e00ff */
[----:B------:R-:W-:Y:S01]  /*5b20*/  IMAD.SHL.U32 R75, R70, 0x20, RZ ;  /* 0x00000020464b7824 */ /* 0x000fe200078e00ff */
[----:B------:R-:W-:Y:S01]  /*5b30*/  UMOV UR43, 0x400 ;  /* 0x00000400002b7882 */ /* 0x000fe20000000000 */
[----:B------:R-:W-:Y:S01]  /*5b40*/  LOP3.LUT R0, R6, 0x180, RZ, 0xc0, !PT ;  /* 0x0000018006007812 */ /* 0x000fe200078ec0ff */
[----:B------:R-:W-:Y:S01]  /*5b50*/  IMAD.U32 R37, R70, 0x10000, RZ ;  /* 0x0001000046257824 */ /* 0x000fe200078e00ff */
[----:B------:R-:W2:Y:S01]  /*5b60*/  LDCU UR54, c[0x0][0x370] ;  /* 0x00006e00ff3677ac */ /* 0x000ea20008000800 */
[----:B------:R-:W-:Y:S01]  /*5b70*/  LOP3.LUT R75, R75, 0xc00, RZ, 0xc0, !PT ;  /* 0x00000c004b4b7812 */ /* 0x000fe200078ec0ff */
[----:B------:R-:W-:Y:S01]  /*5b80*/  IMAD.MOV.U32 R36, RZ, RZ, RZ ;  /* 0x000000ffff247224 */ /* 0x000fe200078e00ff */
[----:B------:R-:W-:Y:S01]  /*5b90*/  LOP3.LUT R3, R0, 0x20, R3, 0xf8, !PT ;  /* 0x0000002000037812 */ /* 0x000fe200078ef803 */
[----:B------:R-:W-:Y:S01]  /*5ba0*/  IMAD.SHL.U32 R0, R70, 0x8, RZ ;  /* 0x0000000846007824 */ /* 0x000fe200078e00ff */
[----:B------:R-:W-:Y:S01]  /*5bb0*/  LOP3.LUT R75, R75, 0x40, R6, 0xf8, !PT ;  /* 0x000000404b4b7812 */ /* 0x000fe200078ef806 */
[----:B------:R-:W-:Y:S01]  /*5bc0*/  IMAD.MOV.U32 R71, RZ, RZ, RZ ;  /* 0x000000ffff477224 */ /* 0x000fe200078e00ff */
[----:B------:R-:W-:Y:S01]  /*5bd0*/  LOP3.LUT R37, R37, 0x600000, RZ, 0xc0, !PT ;  /* 0x0060000025257812 */ /* 0x000fe200078ec0ff */
[----:B------:R-:W3:Y:S01]  /*5be0*/  LDCU UR42, c[0x0][0xc0c] ;  /* 0x00018180ff2a77ac */ /* 0x000ee20008000800 */
[----:B------:R-:W-:-:S02]  /*5bf0*/  LOP3.LUT R0, R3, 0x30, R0, 0x78, !PT ;  /* 0x0000003003007812 */ /* 0x000fc400078e7800 */
[----:B------:R-:W-:Y:S01]  /*5c00*/  LOP3.LUT R75, R75, 0x200, R6, 0xf8, !PT ;  /* 0x000002004b4b7812 */ /* 0x000fe200078ef806 */
[----:B------:R-:W4:Y:S03]  /*5c10*/  LDCU UR38, c[0x0][0xc30] ;  /* 0x00018600ff2677ac */ /* 0x000f260008000800 */
[----:B------:R-:W-:Y:S01]  /*5c20*/  LOP3.LUT R75, R75, R0, RZ, 0xfc, !PT ;  /* 0x000000004b4b7212 */ /* 0x000fe200078efcff */
[----:B-1----:R-:W-:Y:S01]  /*5c30*/  ULEA UR43, UR4, UR43, 0x18 ;  /* 0x0000002b042b7291 */ /* 0x002fe2000f8ec0ff */
[----:B------:R-:W-:Y:S01]  /*5c40*/  IMAD.SHL.U32 R0, R70, 0x10, RZ ;  /* 0x0000001046007824 */ /* 0x000fe200078e00ff */
[----:B------:R-:W1:Y:S04]  /*5c50*/  LDCU.64 UR4, c[0x0][0x9a8] ;  /* 0x00013500ff0477ac */ /* 0x000e680008000a00 */
[----:B------:R-:W-:Y:S01]  /*5c60*/  VIADD R74, R75, UR43 ;  /* 0x0000002b4b4a7c36 */ /* 0x000fe20008000000 */
[----:B------:R-:W-:Y:S01]  /*5c70*/  LOP3.LUT R0, R0, 0x20, RZ, 0xc0, !PT ;  /* 0x0000002000007812 */ /* 0x000fe200078ec0ff */
[----:B------:R-:W2:Y:S01]  /*5c80*/  LDCU.64 UR52, c[0x0][0x988] ;  /* 0x00013100ff3477ac */ /* 0x000ea20008000a00 */
[----:B------:R-:W3:Y:S02]  /*5c90*/  LDS R2, [UR43+0x220] ;  /* 0x0002202bff027984 */ /* 0x000ee40008000800 */
[----:B------:R-:W-:Y:S01]  /*5ca0*/  IADD3 R74, PT, PT, -R0, 0x400, R74 ;  /* 0x00000400004a7810 */ /* 0x000fe20007ffe14a */
[----:B------:R-:W2:Y:S01]  /*5cb0*/  LDCU.64 UR40, c[0x0][0xc28] ;  /* 0x00018500ff2877ac */ /* 0x000ea20008000a00 */
[----:B------:R-:W2:Y:S01]  /*5cc0*/  LDCU.64 UR56, c[0x0][0x990] ;  /* 0x00013200ff3877ac */ /* 0x000ea20008000a00 */
[----:B-1----:R-:W-:Y:S01]  /*5cd0*/  IMAD.U32 R79, RZ, RZ, UR4 ;  /* 0x00000004ff4f7e24 */ /* 0x002fe2000f8e00ff */
[----:B------:R-:W-:Y:S01]  /*5ce0*/  UIADD3 UR4, UPT, UPT, UR43, 0x1400, URZ ;  /* 0x000014002b047890 */ /* 0x000fe2000fffe0ff */
[----:B------:R-:W-:Y:S01]  /*5cf0*/  IMAD.U32 R78, RZ, RZ, UR5 ;  /* 0x00000005ff4e7e24 */ /* 0x000fe2000f8e00ff */
[----:B------:R-:W1:Y:S04]  /*5d00*/  LDCU.64 UR58, c[0x0][0x9b0] ;  /* 0x00013600ff3a77ac */ /* 0x000e680008000a00 */
[----:B------:R-:W-:Y:S01]  /*5d10*/  IMAD.U32 R82, RZ, RZ, UR4 ;  /* 0x00000004ff527e24 */ /* 0x000fe2000f8e00ff */
[----:B------:R-:W1:Y:S01]  /*5d20*/  LDCU.128 UR48, c[0x0][0xc10] ;  /* 0x00018200ff3077ac */ /* 0x000e620008000c00 */
[----:B------:R-:W1:Y:S01]  /*5d30*/  LDCU.128 UR60, c[0x0][0xb80] ;  /* 0x00017000ff3c77ac */ /* 0x000e620008000c00 */
[----:B------:R-:W1:Y:S01]  /*5d40*/  LDCU UR47, c[0x0][0x374] ;  /* 0x00006e80ff2f77ac */ /* 0x000e620008000800 */
[----:B------:R-:W-:Y:S01]  /*5d50*/  UIADD3 UR55, UPT, UPT, UR43, 0x400, URZ ;  /* 0x000004002b377890 */ /* 0x000fe2000fffe0ff */
[C---:B---3--:R-:W-:Y:S01]  /*5d60*/  VIADD R3, R2.reuse, 0x40 ;  /* 0x0000004002037836 */ /* 0x048fe20000000000 */
[----:B------:R-:W-:-:S04]  /*5d70*/  LOP3.LUT R2, R2, 0xffff, RZ, 0xc0, !PT ;  /* 0x0000ffff02027812 */ /* 0x000fc800078ec0ff */
[----:B------:R-:W-:-:S05]  /*5d80*/  LOP3.LUT R3, R3, 0xffff, RZ, 0xc0, !PT ;  /* 0x0000ffff03037812 */ /* 0x000fca00078ec0ff */
[----:B-12-4-:R3:W-:Y:S02]  /*5d90*/  STL.64 [R1], R2 ;  /* 0x0000000201007387 */ /* 0x0167e40000100a00 */
.L_x_110:
[----:B---3--:R-:W-:Y:S04]  /*5da0*/  SHF.L.U32 R2, R72, 0x1f, RZ ;  /* 0x0000001f48027819 */ /* 0x008fe800000006ff */
[----:B-1----:R-:W1:Y:S02]  /*5db0*/  SYNCS.PHASECHK.TRANS64.TRYWAIT P0, [UR43+0x1d0], R2 ;  /* 0x0001d002ff0075a7 */ /* 0x002e64000800112b */
[----:B-1----:R-:W-:Y:S05]  /*5dc0*/  @!P0 BRA `(.L_x_93) ;  /* 0x0000002800b48947 */ /* 0x002fea0003800000 */
.L_x_186:
[----:B------:R-:W2:Y:S01]  /*5dd0*/  LDS.128 R4, [UR43+0x210] ;  /* 0x0002102bff047984 */ /* 0x000ea20008000c00 */
[----:B------:R-:W-:Y:S01]  /*5de0*/  UIADD3 UR4, UPT, UPT, UR43, 0x1d8, URZ ;  /* 0x000001d82b047890 */ /* 0x000fe2000fffe0ff */
[----:B-1----:R-:W-:Y:S01]  /*5df0*/  IMAD R2, R36, 0x4, R1 ;  /* 0x0000000424027824 */ /* 0x002fe200078e0201 */
[----:B------:R-:W-:Y:S01]  /*5e00*/  UISETP.GE.AND UP0, UPT, UR39, 0x1, UPT ;  /* 0x000000012700788c */ /* 0x000fe2000bf06270 */
[----:B------:R-:W-:Y:S01]  /*5e10*/  @!PT LDS RZ, [RZ] ;  /* 0x00000000fffff984 */ /* 0x000fe20000000800 */
[----:B------:R-:W-:Y:S01]  /*5e20*/  @!PT LDS RZ, [RZ] ;  /* 0x00000000fffff984 */ /* 0x000fe20000000800 */
[----:B------:R-:W-:Y:S01]  /*5e30*/  @!PT LDS RZ, [RZ] ;  /* 0x00000000fffff984 */ /* 0x000fe20000000800 */
[----:B------:R-:W-:Y:S01]  /*5e40*/  @!PT LDS RZ, [RZ] ;  /* 0x00000000fffff984 */ /* 0x000fe20000000800 */
[----:B------:R1:W-:Y:S06]  /*5e50*/  MEMBAR.ALL.CTA ;  /* 0x0000000000007992 */ /* 0x0003ec0000008000 */
[----:B-1----:R-:W1:Y:S01]  /*5e60*/  FENCE.VIEW.ASYNC.S ;  /* 0x00000000000073c6 */ /* 0x002e620000000000 */
[----:B------:R-:W-:Y:S09]  /*5e70*/  UPRMT UR4, URZ, 0x654, UR4 ;  /* 0x00000654ff047896 */ /* 0x000ff20008000004 */
[----:B-1----:R-:W-:Y:S01]  /*5e80*/  SYNCS.ARRIVE.TRANS64.RED.A1T0 RZ, [UR4], RZ ;  /* 0x000000ffffff79a7 */ /* 0x002fe20008100404 */
[----:B------:R-:W5:Y:S01]  /*5e90*/  LDL R2, [R2] ;  /* 0x0000000002027983 */ /* 0x000f620000100800 */
[----:B--2---:R-:W-:Y:S11]  /*5ea0*/  LOP3.LUT P0, RZ, R6, 0x1, RZ, 0xc0, !PT ;  /* 0x0000000106ff7812 */ /* 0x004ff6000780c0ff */
[----:B------:R-:W-:Y:S02]  /*5eb0*/  @!UPT UIADD3 URZ, UPT, UPT, URZ, URZ, URZ ;  /* 0x000000fffffff290 */ /* 0x000fe4000fffe0ff */
[----:B------:R-:W-:Y:S01]  /*5ec0*/  VOTEU.ANY UP1, P0 ;  /* 0x0000000000ff7886 */ /* 0x000fe20000020100 */
[----:B------:R-:W-:Y:S01]  /*5ed0*/  PLOP3.LUT P0, PT, PT, PT, UP1, 0x80, 0x8 ;  /* 0x000000000008781c */ /* 0x000fe20003f0f018 */
[----:B------:R-:W-:Y:S11]  /*5ee0*/  UP2UR UR46, UPR, URZ, 0x2 ;  /* 0x00000002ff2e7883 */ /* 0x000ff60008000000 */
[----:B------:R-:W-:Y:S01]  /*5ef0*/  @!UPT UIADD3 URZ, UPT, UPT, URZ, URZ, URZ ;  /* 0x000000fffffff290 */ /* 0x000fe2000fffe0ff */
[----:B------:R-:W-:Y:S02]  /*5f00*/  @P0 MOV R3, R4 ;  /* 0x0000000400030202 */ /* 0x000fe40000000f00 */
[----:B------:R-:W-:Y:S02]  /*5f10*/  @P0 LOP3.LUT R0, R5, 0xffff, RZ, 0xc0, !PT ;  /* 0x0000ffff05000812 */ /* 0x000fe400078ec0ff */
[----:B------:R-:W-:Y:S02]  /*5f20*/  @P0 R2UR UR5, R3 ;  /* 0x00000000030502ca */ /* 0x000fe400000e0000 */
[----:B------:R-:W-:Y:S11]  /*5f30*/  @P0 R2UR UR4, R0 ;  /* 0x00000000000402ca */ /* 0x000ff600000e0000 */
[----:B------:R-:W-:Y:S02]  /*5f40*/  @UP1 UMOV UR37, UR5 ;  /* 0x0000000500251c82 */ /* 0x000fe40008000000 */
[----:B------:R-:W-:Y:S01]  /*5f50*/  @UP1 UMOV UR36, UR4 ;  /* 0x0000000400241c82 */ /* 0x000fe20008000000 */
[----:B------:R-:W-:Y:S05]  /*5f60*/  BRA.U !UP0, `(.L_x_94) ;  /* 0x0000000108cc7547 */ /* 0x000fea000b800000 */
[----:B------:R-:W1:Y:S01]  /*5f70*/  LDCU UR9, c[0x0][0xc20] ;  /* 0x00018400ff0977ac */ /* 0x000e620008000800 */
[----:B------:R-:W-:Y:S02]  /*5f80*/  UIMAD.WIDE.U32 UR4, UR47, UR51, URZ ;  /* 0x000000332f0472a5 */ /* 0x000fe4000f8e00ff */
[----:B------:R-:W-:Y:S02]  /*5f90*/  UIMAD.WIDE.U32 UR6, UR54, UR48, URZ ;  /* 0x00000030360672a5 */ /* 0x000fe4000f8e00ff */
[----:B------:R-:W-:Y:S02]  /*5fa0*/  UIMAD.WIDE.U32 UR10, UR36, UR51, URZ ;  /* 0x00000033240a72a5 */ /* 0x000fe4000f8e00ff */
[----:B------:R-:W-:Y:S02]  /*5fb0*/  UISETP.NE.AND UP0, UPT, UR50, 0x1, UPT ;  /* 0x000000013200788c */ /* 0x000fe4000bf05270 */
[----:B------:R-:W-:Y:S02]  /*5fc0*/  UISETP.NE.AND UP1, UPT, UR42, 0x1, UPT ;  /* 0x000000012a00788c */ /* 0x000fe4000bf25270 */
[----:B------:R-:W-:Y:S02]  /*5fd0*/  UISETP.NE.AND UP2, UPT, UR39, 0x1, UPT ;  /* 0x000000012700788c */ /* 0x000fe4000bf45270 */
[----:B------:R-:W-:Y:S01]  /*5fe0*/  UIMAD.WIDE.U32 UR12, UR37, UR48, URZ ;  /* 0x00000030250c72a5 */ /* 0x000fe2000f8e00ff */
[----:B------:R-:W-:Y:S01]  /*5ff0*/  UMOV UR4, UR5 ;  /* 0x0000000500047c82 */ /* 0x000fe20008000000 */
[----:B------:R-:W-:Y:S01]  /*6000*/  UMOV UR6, UR11 ;  /* 0x0000000b00067c82 */ /* 0x000fe20008000000 */
[----:B-1----:R-:W-:Y:S03]  /*6010*/  USHF.R.U32.HI UR8, URZ, UR9, UR4 ;  /* 0x00000009ff087299 */ /* 0x002fe60008011604 */
[----:B------:R-:W-:Y:S02]  /*6020*/  UMOV UR4, UR7 ;  /* 0x0000000700047c82 */ /* 0x000fe40008000000 */
[----:B------:R-:W-:Y:S02]  /*6030*/  USHF.R.U32.HI UR5, URZ, UR49, UR4 ;  /* 0x00000031ff057299 */ /* 0x000fe40008011604 */
[----:B------:R-:W-:Y:S02]  /*6040*/  USEL UR4, UR47, UR8, !UP0 ;  /* 0x000000082f047287 */ /* 0x000fe4000c000000 */
[----:B------:R-:W-:Y:S02]  /*6050*/  USHF.R.U32.HI UR8, URZ, UR9, UR6 ;  /* 0x00000009ff087299 */ /* 0x000fe40008011606 */
[----:B------:R-:W-:Y:S02]  /*6060*/  UIMAD.WIDE.U32 UR6, UR4, UR40, URZ ;  /* 0x00000028040672a5 */ /* 0x000fe4000f8e00ff */
[----:B------:R-:W-:Y:S02]  /*6070*/  USEL UR9, UR54, UR5, !UP1 ;  /* 0x0000000536097287 */ /* 0x000fe4000c800000 */
[----:B------:R-:W-:Y:S02]  /*6080*/  USEL UR8, UR36, UR8, !UP0 ;  /* 0x0000000824087287 */ /* 0x000fe4000c000000 */
[----:B------:R-:W-:Y:S01]  /*6090*/  UIMAD.WIDE.U32 UR10, UR9, UR40, URZ ;  /* 0x00000028090a72a5 */ /* 0x000fe2000f8e00ff */
[----:B------:R-:W-:Y:S01]  /*60a0*/  UMOV UR6, UR7 ;  /* 0x0000000700067c82 */ /* 0x000fe20008000000 */
[----:B------:R-:W-:Y:S01]  /*60b0*/  UMOV UR5, UR13 ;  /* 0x0000000d00057c82 */ /* 0x000fe20008000000 */
[----:B------:R-:W-:Y:S02]  /*60c0*/  @UP2 USHF.R.U32.HI UR4, URZ, UR41, UR6 ;  /* 0x00000029ff042299 */ /* 0x000fe40008011606 */
[----:B------:R-:W-:Y:S02]  /*60d0*/  USHF.R.U32.HI UR5, URZ, UR49, UR5 ;  /* 0x00000031ff057299 */ /* 0x000fe40008011605 */
[----:B------:R-:W-:Y:S02]  /*60e0*/  UIMAD UR4, UR39, UR4, URZ ;  /* 0x00000004270472a4 */ /* 0x000fe4000f8e02ff */
[----:B------:R-:W-:Y:S02]  /*60f0*/  USEL UR5, UR37, UR5, !UP1 ;  /* 0x0000000525057287 */ /* 0x000fe4000c800000 */
[----:B------:R-:W-:Y:S01]  /*6100*/  UISETP.GE.AND UP0, UPT, UR8, UR4, UPT ;  /* 0x000000040800728c */ /* 0x000fe2000bf06270 */
[----:B------:R-:W-:Y:S01]  /*6110*/  UMOV UR6, UR11 ;  /* 0x0000000b00067c82 */ /* 0x000fe20008000000 */
[----:B------:R-:W-:Y:S02]  /*6120*/  UIMAD.WIDE.U32 UR10, UR8, UR40, URZ ;  /* 0x00000028080a72a5 */ /* 0x000fe4000f8e00ff */
[----:B------:R-:W-:Y:S04]  /*6130*/  @UP2 USHF.R.U32.HI UR9, URZ, UR41, UR6 ;  /* 0x00000029ff092299 */ /* 0x000fe80008011606 */
[----:B------:R-:W-:Y:S01]  /*6140*/  UIMAD UR6, UR39, UR9, URZ ;  /* 0x00000009270672a4 */ /* 0x000fe2000f8e02ff */
[----:B------:R-:W-:Y:S03]  /*6150*/  UMOV UR4, UR11 ;  /* 0x0000000b00047c82 */ /* 0x000fe60008000000 */
[----:B------:R-:W-:Y:S02]  /*6160*/  UISETP.GE.OR UP0, UPT, UR5, UR6, UP0 ;  /* 0x000000060500728c */ /* 0x000fe40008706670 */
[----:B------:R-:W-:Y:S02]  /*6170*/  USHF.R.U32.HI UR4, URZ, UR41, UR4 ;  /* 0x00000029ff047299 */ /* 0x000fe40008011604 */
[----:B------:R-:W-:Y:S02]  /*6180*/  UIMAD.WIDE.U32 UR6, UR5, UR40, URZ ;  /* 0x00000028050672a5 */ /* 0x000fe4000f8e00ff */
[----:B------:R-:W-:Y:S02]  /*6190*/  USEL UR11, UR8, UR4, !UP2 ;  /* 0x00000004080b7287 */ /* 0x000fe4000d000000 */
[----:B------:R-:W-:Y:S02]  /*61a0*/  UIADD3 UR6, UPT, UPT, -UR5, URZ, URZ ;  /* 0x000000ff05067290 */ /* 0x000fe4000fffe1ff */
[----:B------:R-:W-:Y:S02]  /*61b0*/  UIADD3 UR10, UPT, UPT, -UR11, URZ, URZ ;  /* 0x000000ff0b0a7290 */ /* 0x000fe4000fffe1ff */
[----:B------:R-:W-:Y:S02]  /*61c0*/  UIMAD UR6, UR42, UR6, UR37 ;  /* 0x000000062a0672a4 */ /* 0x000fe4000f8e0225 */
[----:B------:R-:W-:Y:S01]  /*61d0*/  UIMAD UR10, UR39, UR10, UR8 ;  /* 0x0000000a270a72a4 */ /* 0x000fe2000f8e0208 */
[----:B------:R-:W-:Y:S01]  /*61e0*/  @!UP0 UMOV UR4, UR7 ;  /* 0x0000000700048c82 */ /* 0x000fe20008000000 */
[----:B------:R-:W-:Y:S02]  /*61f0*/  UIADD3 UR7, UPT, UPT, -UR8, URZ, URZ ;  /* 0x000000ff08077290 */ /* 0x000fe4000fffe1ff */
[----:B------:R-:W-:Y:S04]  /*6200*/  @!UP0 USHF.R.U32.HI UR4, URZ, UR41, UR4 ;  /* 0x00000029ff048299 */ /* 0x000fe80008011604 */
[----:B------:R-:W-:Y:S04]  /*6210*/  @!UP0 USEL UR4, UR5, UR4, !UP2 ;  /* 0x0000000405048287 */ /* 0x000fe8000d000000 */
[----:B------:R-:W-:Y:S02]  /*6220*/  @!UP0 UIMAD UR9, UR9, UR10, UR4 ;  /* 0x0000000a090982a4 */ /* 0x000fe4000f8e0204 */
[----:B------:R-:W-:Y:S02]  /*6230*/  @!UP0 UIADD3 UR10, UPT, UPT, UR11, -UR4, URZ ;  /* 0x800000040b0a8290 */ /* 0x000fe4000fffe0ff */
[----:B------:R-:W-:Y:S02]  /*6240*/  UIMAD UR4, UR50, UR7, UR36 ;  /* 0x00000007320472a4 */ /* 0x000fe4000f8e0224 */
[----:B------:R-:W-:Y:S03]  /*6250*/  @!UP0 UIMAD UR8, UR10, UR39, UR5 ;  /* 0x000000270a0882a4 */ /* 0x000fe6000f8e0205 */
[----:B------:R-:W-:Y:S02]  /*6260*/  @!UP0 UMOV UR5, UR9 ;  /* 0x0000000900058c82 */ /* 0x000fe40008000000 */
[----:B------:R-:W-:Y:S02]  /*6270*/  UIMAD UR37, UR5, UR42, UR6 ;  /* 0x0000002a052572a4 */ /* 0x000fe4000f8e0206 */
[----:B------:R-:W-:Y:S11]  /*6280*/  UIMAD UR36, UR8, UR50, UR4 ;  /* 0x00000032082472a4 */ /* 0x000ff6000f8e0204 */
[----:B------:R-:W-:Y:S01]  /*6290*/  @!UPT UIADD3 URZ, UPT, UPT, URZ, URZ, URZ ;  /* 0x000000fffffff290 */ /* 0x000fe2000fffe0ff */
.L_x_94:
[----:B------:R-:W-:Y:S01]  /*62a0*/  UISETP.NE.AND UP0, UPT, UR38, 0x1, UPT ;  /* 0x000000012600788c */ /* 0x000fe2000bf05270 */
[----:B------:R-:W-:Y:S10]  /*62b0*/  @P0 SHF.R.U32.HI R81, RZ, 0x10, R5 ;  /* 0x00000010ff510819 */ /* 0x000ff40000011605 */
[----:B------:R-:W1:Y:S01]  /*62c0*/  @!UP0 LDCU.128 UR12, c[0x0][0xc10] ;  /* 0x00018200ff0c87ac */ /* 0x000e620008000c00 */
[----:B------:R-:W2:Y:S01]  /*62d0*/  @!UP0 LDCU UR5, c[0x0][0xc0c] ;  /* 0x00018180ff0587ac */ /* 0x000ea20008000800 */
[----:B------:R-:W3:Y:S01]  /*62e0*/  @!UP0 LDCU UR10, c[0x0][0xc20] ;  /* 0x00018400ff0a87ac */ /* 0x000ee20008000800 */
[----:B-1----:R-:W-:Y:S02]  /*62f0*/  UIMAD.WIDE.U32 UR8, UR37, UR12, URZ ;  /* 0x0000000c250872a5 */ /* 0x002fe4000f8e00ff */
[----:B------:R-:W-:Y:S02]  /*6300*/  UIMAD.WIDE.U32 UR6, UR36, UR15, URZ ;  /* 0x0000000f240672a5 */ /* 0x000fe4000f8e00ff */
[----:B------:R-:W-:Y:S03]  /*6310*/  @!UP0 UISETP.NE.AND UP1, UPT, UR14, 0x1, UPT ;  /* 0x000000010e00888c */ /* 0x000fe6000bf25270 */
[----:B------:R-:W-:Y:S01]  /*6320*/  @!UP0 UMOV UR4, UR9 ;  /* 0x0000000900048c82 */ /* 0x000fe20008000000 */
[----:B--2---:R-:W-:Y:S02]  /*6330*/  @!UP0 UISETP.NE.AND UP2, UPT, UR5, 0x1, UPT ;  /* 0x000000010500888c */ /* 0x004fe4000bf45270 */
[----:B------:R-:W-:Y:S01]  /*6340*/  @!UP0 USHF.R.U32.HI UR4, URZ, UR13, UR4 ;  /* 0x0000000dff048299 */ /* 0x000fe20008011604 */
[----:B------:R-:W-:Y:S02]  /*6350*/  @!UP0 UMOV UR6, UR7 ;  /* 0x0000000700068c82 */ /* 0x000fe40008000000 */
[----:B---3--:R-:W-:Y:S02]  /*6360*/  @!UP0 USHF.R.U32.HI UR6, URZ, UR10, UR6 ;  /* 0x0000000aff068299 */ /* 0x008fe40008011606 */
[----:B------:R-:W-:Y:S02]  /*6370*/  @!UP0 USEL UR7, UR37, UR4, !UP2 ;  /* 0x0000000425078287 */ /* 0x000fe4000d000000 */
[----:B------:R-:W-:Y:S04]  /*6380*/  @!UP0 USEL UR6, UR36, UR6, !UP1 ;  /* 0x0000000624068287 */ /* 0x000fe8000c800000 */
[----:B------:R-:W-:Y:S02]  /*6390*/  @!UP0 UIADD3 UR4, UPT, UPT, -UR7, UR6, URZ ;  /* 0x0000000607048290 */ /* 0x000fe4000fffe1ff */
[----:B------:R-:W-:Y:S02]  /*63a0*/  @!UP0 UIADD3 UR6, UPT, UPT, UR7, -UR6, URZ ;  /* 0x8000000607068290 */ /* 0x000fe4000fffe0ff */
[----:B------:R-:W-:Y:S02]  /*63b0*/  @!UP0 UIMAD UR37, UR4, UR5, UR37 ;  /* 0x00000005042582a4 */ /* 0x000fe4000f8e0225 */
[----:B------:R-:W-:Y:S02]  /*63c0*/  @!UP0 UIMAD UR36, UR6, UR14, UR36 ;  /* 0x0000000e062482a4 */ /* 0x000fe4000f8e0224 */
[----:B------:R-:W-:Y:S09]  /*63d0*/  ULOP3.LUT UP0, URZ, UR55, 0x1b0, URZ, 0xc0, !UPT ;  /* 0x000001b037ff7892 */ /* 0x000ff2000f80c0ff */
[----:B------:R-:W-:Y:S05]  /*63e0*/  BRA.U !UP0, `(.L_x_95) ;  /* 0x0000000108407547 */ /* 0x000fea000b800000 */
[----:B------:R-:W1:Y:S01]  /*63f0*/  LDCU.64 UR8, c[0x4][0x80] ;  /* 0x01001000ff0877ac */ /* 0x000e620008000a00 */
[----:B------:R-:W-:Y:S01]  /*6400*/  MOV R15, 0x0 ;  /* 0x00000000000f7802 */ /* 0x000fe20000000f00 */
[----:B------:R-:W-:Y:S02]  /*6410*/  HFMA2 R12, -RZ, RZ, 0, 5.9604644775390625e-08 ;  /* 0x00000001ff0c7431 */ /* 0x000fe400000001ff */
[----:B------:R-:W-:Y:S02]  /*6420*/  IMAD.MOV.U32 R8, RZ, RZ, 0x70 ;  /* 0x00000070ff087424 */ /* 0x000fe400078e00ff */
[----:B------:R-:W-:Y:S01]  /*6430*/  IMAD.MOV.U32 R13, RZ, RZ, RZ ;  /* 0x000000ffff0d7224 */ /* 0x000fe200078e00ff */
[----:B------:R-:W2:Y:S01]  /*6440*/  LDCU.64 UR6, c[0x4][0x88] ;  /* 0x01001100ff0677ac */ /* 0x000ea20008000a00 */
[----:B------:R-:W3:Y:S01]  /*6450*/  LDC.64 R14, c[0x4][R15] ;  /* 0x010000000f0e7b82 */ /* 0x000ee20000000a00 */
[----:B------:R-:W4:Y:S01]  /*6460*/  LDCU.64 UR4, c[0x4][0x8] ;  /* 0x01000100ff0477ac */ /* 0x000f220008000a00 */
[----:B-1----:R-:W-:Y:S01]  /*6470*/  MOV R5, UR9 ;  /* 0x0000000900057c02 */ /* 0x002fe20008000f00 */
[----:B------:R-:W-:Y:S01]  /*6480*/  IMAD.U32 R4, RZ, RZ, UR8 ;  /* 0x00000008ff047e24 */ /* 0x000fe2000f8e00ff */
[----:B--2---:R-:W-:Y:S01]  /*6490*/  MOV R7, UR7 ;  /* 0x0000000700077c02 */ /* 0x004fe20008000f00 */
[----:B------:R-:W-:Y:S01]  /*64a0*/  IMAD.U32 R6, RZ, RZ, UR6 ;  /* 0x00000006ff067e24 */ /* 0x000fe2000f8e00ff */
[----:B----4-:R-:W-:Y:S01]  /*64b0*/  MOV R11, UR5 ;  /* 0x00000005000b7c02 */ /* 0x010fe20008000f00 */
[----:B------:R-:W-:Y:S02]  /*64c0*/  IMAD.U32 R10, RZ, RZ, UR4 ;  /* 0x00000004ff0a7e24 */ /* 0x000fe4000f8e00ff */
[----:B------:R-:W-:Y:S07]  /*64d0*/  LEPC R20, `(.L_x_95) ;  /* 0x000000001014794e */ /* 0x000fee0000000000 */
[----:B---3-5:R-:W-:Y:S05]  /*64e0*/  CALL.ABS.NOINC R14 ;  /* 0x000000000e007343 */ /* 0x028fea0003c00000 */
.L_x_95:
[----:B------:R-:W-:Y:S01]  /*64f0*/  LOP3.LUT P0, RZ, R82, 0x1b0, RZ, 0xc0, !PT ;  /* 0x000001b052ff7812 */ /* 0x000fe2000780c0ff */
[----:B------:R-:W-:Y:S11]  /*6500*/  BSSY.RECONVERGENT B6, `(.L_x_96) ;  /* 0x0000013000067945 */ /* 0x000ff60003800200 */
[----:B------:R-:W-:Y:S01]  /*6510*/  @!UPT UIADD3 URZ, UPT, UPT, URZ, URZ, URZ ;  /* 0x000000fffffff290 */ /* 0x000fe2000fffe0ff */
[----:B------:R-:W-:Y:S05]  /*6520*/  @!P0 BRA `(.L_x_97) ;  /* 0x0000000000408947 */ /* 0x000fea0003800000 */
        /* <DEDUP_REMOVED lines=16> */
.L_x_97:
[----:B------:R-:W-:Y:S05]  /*6630*/  BSYNC.RECONVERGENT B6 ;  /* 0x0000000000067941 */ /* 0x000fea0003800200 */
.L_x_96:
[----:B------:R-:W-:Y:S01]  /*6640*/  ISETP.NE.AND P6, PT, R80, RZ, PT ;  /* 0x000000ff5000720c */ /* 0x000fe20003fc5270 */
[----:B------:R-:W-:Y:S01]  /*6650*/  UISETP.NE.U32.AND UP0, UPT, UR58, URZ, UPT ;  /* 0x000000ff3a00728c */ /* 0x000fe2000bf05070 */
[----:B------:R-:W-:Y:S02]  /*6660*/  ISETP.NE.U32.AND P3, PT, RZ, UR56, PT ;  /* 0x00000038ff007c0c */ /* 0x000fe4000bf65070 */
[----:B------:R-:W-:Y:S01]  /*6670*/  PLOP3.LUT P0, PT, PT, PT, PT, 0x8, 0x80 ;  /* 0x000000000080781c */ /* 0x000fe20003f0e170 */
[----:B------:R-:W-:Y:S01]  /*6680*/  UISETP.NE.AND.EX UP0, UPT, UR59, URZ, UPT, UP0 ;  /* 0x000000ff3b00728c */ /* 0x000fe2000bf05300 */
[----:B------:R-:W-:Y:S07]  /*6690*/  ISETP.NE.AND.EX P3, PT, RZ, UR57, PT, P3 ;  /* 0x00000039ff007c0c */ /* 0x000fee000bf65330 */
[----:B------:R-:W1:Y:S01]  /*66a0*/  @P6 LDC.64 R4, c[0x0][0x988] ;  /* 0x00026200ff046b82 */ /* 0x000e620000000a00 */
[----:B------:R-:W-:Y:S02]  /*66b0*/  @P6 PLOP3.LUT P0, PT, P3, PT, PT, 0x80, 0x8 ;  /* 0x000000000008681c */ /* 0x000fe40001f0f070 */
[----:B-1----:R-:W-:Y:S04]  /*66c0*/  @P6 ISETP.NE.U32.AND P1, PT, R4, RZ, PT ;  /* 0x000000ff0400620c */ /* 0x002fe80003f25070 */
[----:B------:R-:W-:Y:S01]  /*66d0*/  @P6 ISETP.NE.AND.EX P1, PT, R5, RZ, PT, P1 ;  /* 0x000000ff0500620c */ /* 0x000fe20003f25310 */
[----:B------:R-:W-:Y:S01]  /*66e0*/  @!UPT UIADD3 URZ, UPT, UPT, URZ, URZ, URZ ;  /* 0x000000fffffff290 */ /* 0x000fe2000fffe0ff */
[----:B------:R-:W-:Y:S11]  /*66f0*/  @!P3 BRA `(.L_x_98) ;  /* 0x000000000030b947 */ /* 0x000ff60003800000 */
[----:B------:R-:W-:Y:S01]  /*6700*/  ISETP.NE.U32.AND P2, PT, RZ, UR52, PT ;  /* 0x00000034ff007c0c */ /* 0x000fe2000bf45070 */
[----:B------:R-:W1:Y:S01]  /*6710*/  LDCU.64 UR4, c[0x0][0x358] ;  /* 0x00006b00ff0477ac */ /* 0x000e620008000a00 */
[----:B------:R-:W-:Y:S02]  /*6720*/  IMAD.MOV.U32 R76, RZ, RZ, 0x1 ;  /* 0x00000001ff4c7424 */ /* 0x000fe400078e00ff */
[----:B------:R-:W-:Y:S11]  /*6730*/  ISETP.NE.AND.EX P2, PT, RZ, UR53, PT, P2 ;  /* 0x00000035ff007c0c */ /* 0x000ff6000bf45320 */
[----:B------:R-:W-:Y:S02]  /*6740*/  @!UPT UIADD3 URZ, UPT, UPT, URZ, URZ, URZ ;  /* 0x000000fffffff290 */ /* 0x000fe4000fffe0ff */
[----:B------:R-:W2:Y:S01]  /*6750*/  @P2 LDC.64 R4, c[0x0][0x988] ;  /* 0x00026200ff042b82 */ /* 0x000ea20000000a00 */
[----:B------:R-:W-:Y:S04]  /*6760*/  @P2 IMAD R0, R16, UR56, RZ ;  /* 0x0000003810002c24 */ /* 0x000fe8000f8e02ff */
[----:B--2---:R-:W-:Y:S04]  /*6770*/  @P2 IMAD.WIDE R4, R0, 0x4, R4 ;  /* 0x0000000400042825 */ /* 0x004fe800078e0204 */
[----:B------:R-:W-:Y:S01]  /*6780*/  HFMA2 R0, -RZ, RZ, 0, 5.9604644775390625e-08 ;  /* 0x00000001ff007431 */ /* 0x000fe200000001ff */
[----:B-1---5:R1:W5:Y:S04]  /*6790*/  @P2 LDG.E R39, desc[UR4][R4.64] ;  /* 0x0000000404272981 */ /* 0x022368000c1e1900 */
[----:B------:R-:W-:Y:S01]  /*67a0*/  @!P2 PRMT R76, R0, 0x7610, R76 ;  /* 0x00007610004ca816 */ /* 0x000fe2000000004c */
[----:B-1----:R-:W2:Y:S06]  /*67b0*/  @!P2 LDC R39, c[0x0][0x980] ;  /* 0x00026000ff27ab82 */ /* 0x002eac0000000800 */
.L_x_98:
[----:B------:R-:W-:Y:S05]  /*67c0*/  BRA.U !UP0, `(.L_x_99) ;  /* 0x00000001082c7547 */ /* 0x000fea000b800000 */
[----:B------:R-:W-:Y:S02]  /*67d0*/  R2UR UR5, R79 ;  /* 0x000000004f0572ca */ /* 0x000fe400000e0000 */
[----:B------:R-:W-:Y:S11]  /*67e0*/  R2UR UR4, R78 ;  /* 0x000000004e0472ca */ /* 0x000ff600000e0000 */
[----:B------:R-:W-:Y:S04]  /*67f0*/  ISETP.NE.U32.AND P2, PT, RZ, UR5, PT ;  /* 0x00000005ff007c0c */ /* 0x000fe8000bf45070 */
[----:B------:R-:W-:Y:S01]  /*6800*/  ISETP.NE.AND.EX P2, PT, RZ, UR4, PT, P2 ;  /* 0x00000004ff007c0c */ /* 0x000fe2000bf45320 */
[----:B------:R-:W1:Y:S11]  /*6810*/  LDCU.64 UR4, c[0x0][0x358] ;  /* 0x00006b00ff0477ac */ /* 0x000e760008000a00 */
[----:B------:R-:W-:Y:S01]  /*6820*/  @!UPT UIADD3 URZ, UPT, UPT, URZ, URZ, URZ ;  /* 0x000000fffffff290 */ /* 0x000fe2000fffe0ff */
[----:B------:R-:W3:Y:S01]  /*6830*/  @P2 LDC.64 R4, c[0x0][0x9a8] ;  /* 0x00026a00ff042b82 */ /* 0x000ee20000000a00 */
[----:B------:R-:W-:Y:S04]  /*6840*/  @P2 IMAD R0, R16, UR58, RZ ;  /* 0x0000003a10002c24 */ /* 0x000fe8000f8e02ff */
[----:B---3--:R-:W-:Y:S05]  /*6850*/  @P2 IMAD.WIDE R4, R0, 0x4, R4 ;  /* 0x0000000400042825 */ /* 0x008fea00078e0204 */
[----:B-1---5:R1:W5:Y:S02]  /*6860*/  @P2 LDG.E R38, desc[UR4][R4.64] ;  /* 0x0000000404262981 */ /* 0x022364000c1e1900 */
[----:B-1----:R-:W3:Y:S02]  /*6870*/  @!P2 LDC R38, c[0x0][0x9a0] ;  /* 0x00026800ff26ab82 */ /* 0x002ee40000000800 */
.L_x_99:
[----:B--2--5:R-:W-:Y:S01]  /*6880*/  @P6 FSETP.NEU.AND P2, PT, R39, RZ, PT ;  /* 0x000000ff2700620b */ /* 0x024fe20003f4d000 */
[----:B------:R-:W-:Y:S01]  /*6890*/  BSSY B1, `(.L_x_100) ;  /* 0x0000037000017945 */ /* 0x000fe20003800000 */
[----:B------:R-:W-:Y:S01]  /*68a0*/  @P6 SEL R3, RZ, 0xffffffff, P1 ;  /* 0xffffffffff036807 */ /* 0x000fe20000800000 */
[----:B------:R-:W-:Y:S01]  /*68b0*/  IMAD.IADD R2, R37, 0x1, R2 ;  /* 0x0000000125027824 */ /* 0x000fe200078e0202 */
[----:B------:R-:W-:Y:S02]  /*68c0*/  @P6 LOP3.LUT P1, RZ, R76, 0xff, RZ, 0xc0, !PT ;  /* 0x000000ff4cff6812 */ /* 0x000fe4000782c0ff */
[----:B------:R-:W-:Y:S02]  /*68d0*/  CS2R R66, SRZ ;  /* 0x0000000000427805 */ /* 0x000fe4000001ff00 */
[----:B------:R-:W-:Y:S02]  /*68e0*/  @P6 SEL R0, RZ, 0xffffffff, P2 ;  /* 0xffffffffff006807 */ /* 0x000fe40001000000 */
[----:B------:R-:W-:Y:S02]  /*68f0*/  CS2R R64, SRZ ;  /* 0x0000000000407805 */ /* 0x000fe4000001ff00 */
[----:B------:R-:W-:Y:S02]  /*6900*/  LEA R22, R36, UR43, 0x3 ;  /* 0x0000002b24167c11 */ /* 0x000fe4000f8e18ff */
[----:B------:R-:W-:Y:S02]  /*6910*/  CS2R R18, SRZ ;  /* 0x0000000000127805 */ /* 0x000fe4000001ff00 */
[----:B------:R-:W-:Y:S02]  /*6920*/  @P0 SEL R0, R3, R0, !P1 ;  /* 0x0000000003000207 */ /* 0x000fe40004800000 */
[----:B------:R-:W-:Y:S02]  /*6930*/  CS2R R16, SRZ ;  /* 0x0000000000107805 */ /* 0x000fe4000001ff00 */
[----:B------:R-:W-:Y:S02]  /*6940*/  PLOP3.LUT P5, PT, PT, PT, PT, 0x8, 0x80 ;  /* 0x000000000080781c */ /* 0x000fe40003fae170 */
[----:B------:R-:W-:Y:S04]  /*6950*/  @P6 LOP3.LUT R0, R0, 0x1, RZ, 0xc0, !PT ;  /* 0x0000000100006812 */ /* 0x000fe800078ec0ff */
[----:B------:R-:W-:Y:S11]  /*6960*/  ISETP.NE.U32.OR P1, PT, R0, 0x1, !P6 ;  /* 0x000000010000780c */ /* 0x000ff60007725470 */
[----:B------:R-:W-:Y:S02]  /*6970*/  @!UPT UIADD3 URZ, UPT, UPT, URZ, URZ, URZ ;  /* 0x000000fffffff290 */ /* 0x000fe4000fffe0ff */
[----:B------:R-:W-:Y:S04]  /*6980*/  @P1 SHF.L.U32 R0, R71, 0x1f, RZ ;  /* 0x0000001f47001819 */ /* 0x000fe800000006ff */
[----:B------:R1:W2:Y:S02]  /*6990*/  @P1 SYNCS.PHASECHK.TRANS64.TRYWAIT P0, [UR43+0x1b0], R0 ;  /* 0x0001b000ff0015a7 */ /* 0x0002a4000800112b */
[----:B-1----:R-:W-:Y:S04]  /*69a0*/  SHF.L.U32 R0, R73, 0x1f, RZ ;  /* 0x0000001f49007819 */ /* 0x002fe800000006ff */
[----:B------:R1:W4:Y:S01]  /*69b0*/  SYNCS.PHASECHK.TRANS64.TRYWAIT P4, [R22+URZ+0x1e0], R0 ;  /* 0x0001e000160075a7 */ /* 0x00032200080811ff */
[----:B--2---:R-:W-:Y:S01]  /*69c0*/  @P1 PLOP3.LUT P5, PT, P0, PT, PT, 0x8, 0x80 ;  /* 0x000000000080181c */ /* 0x004fe200007ae170 */
[----:B------:R-:W-:Y:S01]  /*69d0*/  @!UPT UIADD3 URZ, UPT, UPT, URZ, URZ, URZ ;  /* 0x000000fffffff290 */ /* 0x000fe2000fffe0ff */
[----:B-1----:R-:W-:Y:S11]  /*69e0*/  @!P1 BRA `(.L_x_101) ;  /* 0x0000000000849947 */ /* 0x002ff60003800000 */
[----:B------:R-:W-:Y:S01]  /*69f0*/  ISETP.NE.U32.AND P0, PT, RZ, UR52, PT ;  /* 0x00000034ff007c0c */ /* 0x000fe2000bf05070 */
[----:B------:R-:W-:Y:S01]  /*6a00*/  BSSY B0, `(.L_x_102) ;  /* 0x0000012000007945 */ /* 0x000fe20003800000 */
[----:B------:R-:W-:Y:S02]  /*6a10*/  FSETP.NEU.AND P2, PT, R39, RZ, PT ;  /* 0x000000ff2700720b */ /* 0x000fe40003f4d000 */
[----:B------:R-:W-:Y:S02]  /*6a20*/  CS2R R18, SRZ ;  /* 0x0000000000127805 */ /* 0x000fe4000001ff00 */
[----:B------:R-:W-:Y:S02]  /*6a30*/  ISETP.NE.AND.EX P0, PT, RZ, UR53, PT, P0 ;  /* 0x00000035ff007c0c */ /* 0x000fe4000bf05300 */
[----:B------:R-:W-:Y:S02]  /*6a40*/  CS2R R16, SRZ ;  /* 0x0000000000107805 */ /* 0x000fe4000001ff00 */
[----:B------:R-:W-:Y:S02]  /*6a50*/  LOP3.LUT P1, RZ, R76, 0xff, RZ, 0xc0, !PT ;  /* 0x000000ff4cff7812 */ /* 0x000fe4000782c0ff */
[----:B------:R-:W-:Y:S02]  /*6a60*/  CS2R R66, SRZ ;  /* 0x0000000000427805 */ /* 0x000fe4000001ff00 */
[----:B------:R-:W-:Y:S02]  /*6a70*/  SEL R3, RZ, 0xffffffff, P2 ;  /* 0xffffffffff037807 */ /* 0x000fe40001000000 */
[----:B------:R-:W-:Y:S02]  /*6a80*/  CS2R R64, SRZ ;  /* 0x0000000000407805 */ /* 0x000fe4000001ff00 */
[----:B------:R-:W-:Y:S04]  /*6a90*/  SEL R4, RZ, 0xffffffff, P0 ;  /* 0xffffffffff047807 */ /* 0x000fe80000000000 */
[----:B------:R-:W-:Y:S04]  /*6aa0*/  @P3 SEL R3, R4, R3, !P1 ;  /* 0x0000000304033207 */ /* 0x000fe80004800000 */
[----:B------:R-:W-:Y:S04]  /*6ab0*/  LOP3.LUT R3, R3, 0x1, RZ, 0xc0, !PT ;  /* 0x0000000103037812 */ /* 0x000fe800078ec0ff */
[----:B------:R-:W-:Y:S01]  /*6ac0*/  ISETP.NE.U32.AND P0, PT, R3, 0x1, PT ;  /* 0x000000010300780c */ /* 0x000fe20003f05070 */
[----:B------:R-:W-:Y:S01]  /*6ad0*/  @!UPT UIADD3 URZ, UPT, UPT, URZ, URZ, URZ ;  /* 0x000000fffffff290 */ /* 0x000fe2000fffe0ff */
[----:B------:R-:W-:Y:S11]  /*6ae0*/  @!P5 BRA `(.L_x_103) ;  /* 0x00000000000cd947 */ /* 0x000ff60003800000 */
[----:B------:R-:W-:Y:S04]  /*6af0*/  SHF.L.U32 R4, R71, 0x1f, RZ ;  /* 0x0000001f47047819 */ /* 0x000fe800000006ff */
[----:B------:R-:W1:Y:S02]  /*6b00*/  SYNCS.PHASECHK.TRANS64.TRYWAIT P1, [UR43+0x1b0], R4 ;  /* 0x0001b004ff0075a7 */ /* 0x000e64000802112b */
[----:B-1----:R-:W-:Y:S05]  /*6b10*/  @!P1 BRA `(.L_x_104) ;  /* 0x0000001c00789947 */ /* 0x002fea0003800000 */
.L_x_103:
[----:B------:R-:W-:Y:S05]  /*6b20*/  BSYNC B0 ;  /* 0x0000000000007941 */ /* 0x000fea0003800000 */
.L_x_102:
[----:B------:R-:W2:Y:S01]  /*6b30*/  S2UR UR5, SR_CgaCtaId ;  /* 0x00000000000579c3 */ /* 0x000ea20000008800 */
[----:B------:R1:W1:Y:S01]  /*6b40*/  @P0 LDS.128 R16, [R75+UR43+0x400] ;  /* 0x0004002b4b100984 */ /* 0x0002620008000c00 */
[----:B------:R-:W-:Y:S01]  /*6b50*/  UIADD3 UR4, UPT, UPT, UR43, 0x1b8, URZ ;  /* 0x000001b82b047890 */ /* 0x000fe2000fffe0ff */
[----:B------:R-:W-:Y:S02]  /*6b60*/  LOP3.LUT R71, R71, 0x1, RZ, 0x3c, !PT ;  /* 0x0000000147477812 */ /* 0x000fe400078e3cff */
[----:B------:R1:W1:Y:S01]  /*6b70*/  @P0 LDS.128 R64, [R74+0x10] ;  /* 0x000010004a400984 */ /* 0x0002620000000c00 */
[----:B------:R-:W-:Y:S01]  /*6b80*/  @!PT LDS RZ, [RZ] ;  /* 0x00000000fffff984 */ /* 0x000fe20000000800 */
[----:B------:R-:W-:Y:S01]  /*6b90*/  @!PT LDS RZ, [RZ] ;  /* 0x00000000fffff984 */ /* 0x000fe20000000800 */
[----:B------:R-:W-:Y:S01]  /*6ba0*/  @!PT LDS RZ, [RZ] ;  /* 0x00000000fffff984 */ /* 0x000fe20000000800 */
[----:B------:R-:W-:Y:S01]  /*6bb0*/  @!PT LDS RZ, [RZ] ;  /* 0x00000000fffff984 */ /* 0x000fe20000000800 */
[----:B------:R5:W-:Y:S06]  /*6bc0*/  MEMBAR.ALL.CTA ;  /* 0x0000000000007992 */ /* 0x000bec0000008000 */
[----:B-----5:R-:W5:Y:S01]  /*6bd0*/  FENCE.VIEW.ASYNC.S ;  /* 0x00000000000073c6 */ /* 0x020f620000000000 */
[----:B--2---:R-:W-:Y:S09]  /*6be0*/  UPRMT UR4, UR5, 0x654, UR4 ;  /* 0x0000065405047896 */ /* 0x004ff20008000004 */
[----:B-----5:R-:W-:Y:S03]  /*6bf0*/  SYNCS.ARRIVE.TRANS64.RED.A1T0 RZ, [UR4], RZ ;  /* 0x000000ffffff79a7 */ /* 0x020fe60008100404 */
.L_x_101:
[----:B------:R-:W-:Y:S05]  /*6c00*/  BSYNC B1 ;  /* 0x0000000000017941 */ /* 0x000fea0003800000 */
.L_x_100:
[----:B-1----:R-:W-:Y:S04]  /*6c10*/  SHF.R.U32.HI R3, RZ, 0x15, R2 ;  /* 0x00000015ff037819 */ /* 0x002fe80000011602 */
[----:B------:R-:W-:Y:S01]  /*6c20*/  LOP3.LUT P0, RZ, R3, 0x3, R77, 0x48, !PT ;  /* 0x0000000303ff7812 */ /* 0x000fe2000780484d */
[----:B------:R-:W-:Y:S01]  /*6c30*/  @!UPT UIADD3 URZ, UPT, UPT, URZ, URZ, URZ ;  /* 0x000000fffffff290 */ /* 0x000fe2000fffe0ff */
[----:B----4-:R-:W-:Y:S11]  /*6c40*/  @P4 BRA `(.L_x_105) ;  /* 0x0000000000084947 */ /* 0x010ff60003800000 */
[----:B------:R-:W1:Y:S02]  /*6c50*/  SYNCS.PHASECHK.TRANS64.TRYWAIT P1, [R22+URZ+0x1e0], R0 ;  /* 0x0001e000160075a7 */ /* 0x000e6400080211ff */
[----:B-1----:R-:W-:Y:S05]  /*6c60*/  @!P1 BRA `(.L_x_106) ;  /* 0x0000001c003c9947 */ /* 0x002fea0003800000 */
.L_x_105:
[----:B------:R-:W-:Y:S05]  /*6c70*/  @!P0 BRA `(.L_x_107) ;  /* 0x0000000000408947 */ /* 0x000fea0003800000 */
[----:B------:R-:W2:Y:S01]  /*6c80*/  LDCU.64 UR8, c[0x4][0x70] ;  /* 0x01000e00ff0877ac */ /* 0x000ea20008000a00 */
[----:B------:R-:W-:Y:S01]  /*6c90*/  MOV R15, 0x0 ;  /* 0x00000000000f7802 */ /* 0x000fe20000000f00 */
[----:B------:R-:W-:Y:S02]  /*6ca0*/  HFMA2 R12, -RZ, RZ, 0, 5.9604644775390625e-08 ;  /* 0x00000001ff0c7431 */ /* 0x000fe400000001ff */
[----:B------:R-:W-:Y:S02]  /*6cb0*/  IMAD.MOV.U32 R8, RZ, RZ, 0x192 ;  /* 0x00000192ff087424 */ /* 0x000fe400078e00ff */
[----:B------:R-:W-:Y:S01]  /*6cc0*/  IMAD.MOV.U32 R13, RZ, RZ, RZ ;  /* 0x000000ffff0d7224 */ /* 0x000fe200078e00ff */
[----:B------:R-:W4:Y:S01]  /*6cd0*/  LDCU.64 UR6, c[0x4][0x78] ;  /* 0x01000f00ff0677ac */ /* 0x000f220008000a00 */
[----:B------:R-:W1:Y:S01]  /*6ce0*/  LDC.64 R14, c[0x4][R15] ;  /* 0x010000000f0e7b82 */ /* 0x000e620000000a00 */
[----:B------:R-:W5:Y:S01]  /*6cf0*/  LDCU.64 UR4, c[0x4][0x10] ;  /* 0x01000200ff0477ac */ /* 0x000f620008000a00 */
[----:B--2---:R-:W-:Y:S01]  /*6d00*/  MOV R5, UR9 ;  /* 0x0000000900057c02 */ /* 0x004fe20008000f00 */
[----:B------:R-:W-:Y:S01]  /*6d10*/  IMAD.U32 R4, RZ, RZ, UR8 ;  /* 0x00000008ff047e24 */ /* 0x000fe2000f8e00ff */
[----:B----4-:R-:W-:Y:S01]  /*6d20*/  MOV R7, UR7 ;  /* 0x0000000700077c02 */ /* 0x010fe20008000f00 */
[----:B------:R-:W-:Y:S01]  /*6d30*/  IMAD.U32 R6, RZ, RZ, UR6 ;  /* 0x00000006ff067e24 */ /* 0x000fe2000f8e00ff */
[----:B-----5:R-:W-:Y:S01]  /*6d40*/  MOV R11, UR5 ;  /* 0x00000005000b7c02 */ /* 0x020fe20008000f00 */
[----:B------:R-:W-:Y:S02]  /*6d50*/  IMAD.U32 R10, RZ, RZ, UR4 ;  /* 0x00000004ff0a7e24 */ /* 0x000fe4000f8e00ff */
[----:B------:R-:W-:Y:S07]  /*6d60*/  LEPC R20, `(.L_x_107) ;  /* 0x000000001014794e */ /* 0x000fee0000000000 */
[----:B-1-3--:R-:W-:Y:S05]  /*6d70*/  CALL.ABS.NOINC R14 ;  /* 0x000000000e007343 */ /* 0x00afea0003c00000 */
.L_x_107:
[----:B------:R-:W-:Y:S01]  /*6d80*/  LOP3.LUT P0, RZ, R70, 0x60, RZ, 0xc0, !PT ;  /* 0x0000006046ff7812 */ /* 0x000fe2000780c0ff */
[----:B------:R-:W-:Y:S05]  /*6d90*/  WARPSYNC.ALL ;  /* 0x0000000000007948 */ /* 0x000fea0003800000 */
[----:B------:R-:W-:Y:S01]  /*6da0*/  R2UR UR4, R2 ;  /* 0x00000000020472ca */ /* 0x000fe200000e0000 */
[----:B------:R-:W2:Y:S01]  /*6db0*/  S2UR UR6, SR_CgaCtaId ;  /* 0x00000000000679c3 */ /* 0x000ea20000008800 */
[-C--:B------:R-:W-:Y:S01]  /*6dc0*/  F2FP.F16.E4M3.UNPACK_B R2, R16.reuse ;  /* 0x00000010ff02723e */ /* 0x080fe200020006ff */
[----:B------:R-:W-:Y:S01]  /*6dd0*/  BSSY.RECONVERGENT B0, `(.L_x_108) ;  /* 0x00000b4000007945 */ /* 0x000fe20003800200 */
[----:B------:R-:W-:Y:S02]  /*6de0*/  F2FP.F16.E4M3.UNPACK_B R16, R16.H1 ;  /* 0x00000010ff10723e */ /* 0x000fe400030006ff */
[----:B------:R-:W-:Y:S01]  /*6df0*/  R2UR UR5, R22 ;  /* 0x00000000160572ca */ /* 0x000fe200000e0000 */
[----:B-1----:R-:W-:Y:S01]  /*6e00*/  HADD2.F32 R0, -RZ, R2.H0_H0 ;  /* 0x20000002ff007230 */ /* 0x002fe20000004100 */
[-C--:B------:R-:W-:Y:S01]  /*6e10*/  F2FP.F16.E4M3.UNPACK_B R42, R17.reuse ;  /* 0x00000011ff2a723e */ /* 0x080fe200020006ff */
[--C-:B------:R-:W-:Y:S01]  /*6e20*/  HADD2.F32 R3, -RZ, R16.reuse.H0_H0 ;  /* 0x20000010ff037230 */ /* 0x100fe20000004100 */
[----:B------:R-:W-:Y:S01]  /*6e30*/  F2FP.F16.E4M3.UNPACK_B R44, R17.H1 ;  /* 0x00000011ff2c723e */ /* 0x000fe200030006ff */
[----:B------:R-:W-:Y:S01]  /*6e40*/  HADD2.F32 R40, -RZ, R16.H1_H1 ;  /* 0x30000010ff287230 */ /* 0x000fe20000004100 */
[-C--:B------:R-:W-:Y:S01]  /*6e50*/  F2FP.F16.E4M3.UNPACK_B R46, R18.reuse ;  /* 0x00000012ff2e723e */ /* 0x080fe200020006ff */
[----:B------:R-:W-:Y:S01]  /*6e60*/  HADD2.F32 R2, -RZ, R2.H1_H1 ;  /* 0x30000002ff027230 */ /* 0x000fe20000004100 */
[----:B------:R-:W-:Y:S01]  /*6e70*/  F2FP.F16.E4M3.UNPACK_B R48, R18.H1 ;  /* 0x00000012ff30723e */ /* 0x000fe200030006ff */
[--C-:B------:R-:W-:Y:S01]  /*6e80*/  HADD2.F32 R41, -RZ, R42.reuse.H0_H0 ;  /* 0x2000002aff297230 */ /* 0x100fe20000004100 */
[-C--:B------:R-:W-:Y:S01]  /*6e90*/  F2FP.F16.E4M3.UNPACK_B R50, R19.reuse ;  /* 0x00000013ff32723e */ /* 0x080fe200020006ff */
[----:B------:R-:W-:Y:S01]  /*6ea0*/  HADD2.F32 R42, -RZ, R42.H1_H1 ;  /* 0x3000002aff2a7230 */ /* 0x000fe20000004100 */
[----:B------:R-:W-:Y:S01]  /*6eb0*/  F2FP.F16.E4M3.UNPACK_B R52, R19.H1 ;  /* 0x00000013ff34723e */ /* 0x000fe200030006ff */
[----:B------:R-:W-:Y:S01]  /*6ec0*/  HADD2.F32 R43, -RZ, R44.H0_H0 ;  /* 0x2000002cff2b7230 */ /* 0x000fe20000004100 */
[----:B------:R-:W-:Y:S01]  /*6ed0*/  LDTM.16dp32bit_t0_t15.x32 R4, tmem[UR4] ;  /* 0x00000004000479ee */ /* 0x000fe20008a80000 */
[----:B------:R-:W3:Y:S01]  /*6ee0*/  LDTM.16dp32bit_t16_t31.x32 R4, tmem[UR4+0x20] ;  /* 0x00002004000479ee */ /* 0x000ee20008aa0000 */
[----:B------:R-:W-:Y:S01]  /*6ef0*/  NOP ;  /* 0x0000000000007918 */ /* 0x000fe20000000000 */
[----:B------:R-:W-:Y:S01]  /*6f00*/  UIADD3 UR4, UPT, UPT, UR5, 0x1f0, URZ ;  /* 0x000001f005047890 */ /* 0x000fe2000fffe0ff */
[--C-:B------:R-:W-:Y:S01]  /*6f10*/  HADD2.F32 R45, -RZ, R46.reuse.H0_H0 ;  /* 0x2000002eff2d7230 */ /* 0x100fe20000004100 */
[----:B------:R-:W-:Y:S01]  /*6f20*/  F2FP.F16.E4M3.UNPACK_B R54, R64 ;  /* 0x00000040ff36723e */ /* 0x000fe200020006ff */
[----:B------:R-:W-:Y:S01]  /*6f30*/  HADD2.F32 R46, -RZ, R46.H1_H1 ;  /* 0x3000002eff2e7230 */ /* 0x000fe20000004100 */
[-C--:B------:R-:W-:Y:S01]  /*6f40*/  F2FP.F16.E4M3.UNPACK_B R58, R65.reuse ;  /* 0x00000041ff3a723e */ /* 0x080fe200020006ff */
[--C-:B------:R-:W-:Y:S01]  /*6f50*/  HADD2.F32 R49, -RZ, R50.reuse.H0_H0 ;  /* 0x20000032ff317230 */ /* 0x100fe20000004100 */
[----:B------:R-:W-:Y:S01]  /*6f60*/  F2FP.F16.E4M3.UNPACK_B R62, R66 ;  /* 0x00000042ff3e723e */ /* 0x000fe200020006ff */
[----:B------:R-:W-:Y:S01]  /*6f70*/  HADD2.F32 R50, -RZ, R50.H1_H1 ;  /* 0x30000032ff327230 */ /* 0x000fe20000004100 */
[----:B------:R-:W-:Y:S01]  /*6f80*/  F2FP.F16.E4M3.UNPACK_B R56, R64.H1 ;  /* 0x00000040ff38723e */ /* 0x000fe200030006ff */
[--C-:B------:R-:W-:Y:S01]  /*6f90*/  HADD2.F32 R53, -RZ, R54.reuse.H0_H0 ;  /* 0x20000036ff357230 */ /* 0x100fe20000004100 */
[----:B------:R-:W-:Y:S01]  /*6fa0*/  F2FP.F16.E4M3.UNPACK_B R60, R65.H1 ;  /* 0x00000041ff3c723e */ /* 0x000fe200030006ff */
[----:B------:R-:W-:Y:S01]  /*6fb0*/  HADD2.F32 R54, -RZ, R54.H1_H1 ;  /* 0x30000036ff367230 */ /* 0x000fe20000004100 */
[-C--:B------:R-:W-:Y:S01]  /*6fc0*/  F2FP.F16.E4M3.UNPACK_B R65, R67.reuse ;  /* 0x00000043ff41723e */ /* 0x080fe200020006ff */
[--C-:B------:R-:W-:Y:S01]  /*6fd0*/  HADD2.F32 R57, -RZ, R58.reuse.H0_H0 ;  /* 0x2000003aff397230 */ /* 0x100fe20000004100 */
[----:B------:R-:W-:Y:S01]  /*6fe0*/  F2FP.F16.E4M3.UNPACK_B R64, R66.H1 ;  /* 0x00000042ff40723e */ /* 0x000fe200030006ff */
[----:B------:R-:W-:Y:S01]  /*6ff0*/  HADD2.F32 R58, -RZ, R58.H1_H1 ;  /* 0x3000003aff3a7230 */ /* 0x000fe20000004100 */
[----:B------:R-:W-:Y:S01]  /*7000*/  F2FP.F16.E4M3.UNPACK_B R67, R67.H1 ;  /* 0x00000043ff43723e */ /* 0x000fe200030006ff */
[--C-:B------:R-:W-:Y:S01]  /*7010*/  HADD2.F32 R61, -RZ, R62.reuse.H0_H0 ;  /* 0x2000003eff3d7230 */ /* 0x100fe20000004100 */
[----:B------:R-:W-:Y:S01]  /*7020*/  IADD3 R36, PT, PT, R36, 0x1, RZ ;  /* 0x0000000124247810 */ /* 0x000fe20007ffe0ff */
[----:B------:R-:W-:Y:S02]  /*7030*/  HADD2.F32 R62, -RZ, R62.H1_H1 ;  /* 0x3000003eff3e7230 */ /* 0x000fe40000004100 */
[----:B------:R-:W-:Y:S01]  /*7040*/  HADD2.F32 R44, -RZ, R44.H1_H1 ;  /* 0x3000002cff2c7230 */ /* 0x000fe20000004100 */
[----:B--2---:R-:W-:Y:S01]  /*7050*/  UPRMT UR4, UR6, 0x654, UR4 ;  /* 0x0000065406047896 */ /* 0x004fe20008000004 */
[C---:B---3--:R-:W-:Y:S01]  /*7060*/  FMUL R4, R38.reuse, R4 ;  /* 0x0000000426047220 */ /* 0x048fe20000400000 */
[C---:B------:R-:W-:Y:S01]  /*7070*/  FMUL R5, R38.reuse, R5 ;  /* 0x0000000526057220 */ /* 0x040fe20000400000 */
[C---:B------:R-:W-:Y:S01]  /*7080*/  FMUL R8, R38.reuse, R8 ;  /* 0x0000000826087220 */ /* 0x040fe20000400000 */
[C---:B------:R-:W-:Y:S01]  /*7090*/  FMUL R9, R38.reuse, R9 ;  /* 0x0000000926097220 */ /* 0x040fe20000400000 */
[C---:B------:R-:W-:Y:S01]  /*70a0*/  FFMA R4, R39.reuse, R0, R4 ;  /* 0x0000000027047223 */ /* 0x040fe20000000004 */
[C---:B------:R-:W-:Y:S01]  /*70b0*/  FFMA R5, R39.reuse, R2, R5 ;  /* 0x0000000227057223 */ /* 0x040fe20000000005 */
[C---:B------:R-:W-:Y:S01]  /*70c0*/  FMUL R12, R38.reuse, R12 ;  /* 0x0000000c260c7220 */ /* 0x040fe20000400000 */
[C---:B------:R-:W-:Y:S01]  /*70d0*/  FMUL R13, R38.reuse, R13 ;  /* 0x0000000d260d7220 */ /* 0x040fe20000400000 */
[----:B------:R-:W-:Y:S01]  /*70e0*/  SYNCS.ARRIVE.TRANS64.RED.A1T0 RZ, [UR4], RZ ;  /* 0x000000ffffff79a7 */ /* 0x000fe20008100404 */
[C---:B------:R-:W-:Y:S01]  /*70f0*/  FMUL R16, R38.reuse, R16 ;  /* 0x0000001026107220 */ /* 0x040fe20000400000 */
        /* <DEDUP_REMOVED lines=10> */
[C---:B------:R-:W-:Y:S01]  /*71a0*/  FFMA R6, R39.reuse, R3, R6 ;  /* 0x0000000327067223 */ /* 0x040fe20000000006 */
[C---:B------:R-:W-:Y:S01]  /*71b0*/  FFMA R7, R39.reuse, R40, R7 ;  /* 0x0000002827077223 */ /* 0x040fe20000000007 */
[C---:B------:R-:W-:Y:S01]  /*71c0*/  FFMA R8, R39.reuse, R41, R8 ;  /* 0x0000002927087223 */ /* 0x040fe20000000008 */
[C---:B------:R-:W-:Y:S01]  /*71d0*/  FFMA R9, R39.reuse, R42, R9 ;  /* 0x0000002a27097223 */ /* 0x040fe20000000009 */
[--C-:B------:R-:W-:Y:S02]  /*71e0*/  HADD2.F32 R47, -RZ, R48.reuse.H0_H0 ;  /* 0x20000030ff2f7230 */ /* 0x100fe40000004100 */
[----:B------:R-:W-:Y:S01]  /*71f0*/  FFMA R10, R39, R43, R10 ;  /* 0x0000002b270a7223 */ /* 0x000fe2000000000a */
[----:B------:R-:W-:Y:S01]  /*7200*/  F2FP.SATFINITE.E4M3.F32.PACK_AB_MERGE_C R83, R7, R6, RZ ;  /* 0x000000060753723e */ /* 0x000fe200048070ff */
[C---:B------:R-:W-:Y:S01]  /*7210*/  FFMA R11, R39.reuse, R44, R11 ;  /* 0x0000002c270b7223 */ /* 0x040fe2000000000b */
[C---:B------:R-:W-:Y:S01]  /*7220*/  FFMA R12, R39.reuse, R45, R12 ;  /* 0x0000002d270c7223 */ /* 0x040fe2000000000c */
[----:B------:R-:W-:Y:S01]  /*7230*/  FFMA R13, R39, R46, R13 ;  /* 0x0000002e270d7223 */ /* 0x000fe2000000000d */
[C---:B------:R-:W-:Y:S01]  /*7240*/  FMUL R7, R38.reuse, R24 ;  /* 0x0000001826077220 */ /* 0x040fe20000400000 */
[C---:B------:R-:W-:Y:S01]  /*7250*/  FMUL R24, R38.reuse, R29 ;  /* 0x0000001d26187220 */ /* 0x040fe20000400000 */
[C---:B------:R-:W-:Y:S01]  /*7260*/  FMUL R29, R38.reuse, R34 ;  /* 0x00000022261d7220 */ /* 0x040fe20000400000 */
[----:B------:R-:W-:Y:S01]  /*7270*/  F2FP.SATFINITE.E4M3.F32.PACK_AB_MERGE_C R10, R11, R10, RZ ;  /* 0x0000000a0b0a723e */ /* 0x000fe200048070ff */
[--C-:B------:R-:W-:Y:S02]  /*7280*/  HADD2.F32 R40, -RZ, R65.reuse.H0_H0 ;  /* 0x20000041ff287230 */ /* 0x100fe40000004100 */
[C---:B------:R-:W-:Y:S01]  /*7290*/  FMUL R14, R38.reuse, R14 ;  /* 0x0000000e260e7220 */ /* 0x040fe20000400000 */
[----:B------:R-:W-:Y:S02]  /*72a0*/  HADD2.F32 R48, -RZ, R48.H1_H1 ;  /* 0x30000030ff307230 */ /* 0x000fe40000004100 */
[C---:B------:R-:W-:Y:S01]  /*72b0*/  FMUL R15, R38.reuse, R15 ;  /* 0x0000000f260f7220 */ /* 0x040fe20000400000 */
[--C-:B------:R-:W-:Y:S02]  /*72c0*/  HADD2.F32 R51, -RZ, R52.reuse.H0_H0 ;  /* 0x20000034ff337230 */ /* 0x100fe40000004100 */
[C---:B------:R-:W-:Y:S01]  /*72d0*/  FFMA R14, R39.reuse, R47, R14 ;  /* 0x0000002f270e7223 */ /* 0x040fe2000000000e */
[----:B------:R-:W-:Y:S02]  /*72e0*/  HADD2.F32 R65, -RZ, R65.H1_H1 ;  /* 0x30000041ff417230 */ /* 0x000fe40000004100 */
[C---:B------:R-:W-:Y:S01]  /*72f0*/  FFMA R15, R39.reuse, R48, R15 ;  /* 0x00000030270f7223 */ /* 0x040fe2000000000f */
[C---:B------:R-:W-:Y:S01]  /*7300*/  FFMA R16, R39.reuse, R49, R16 ;  /* 0x0000003127107223 */ /* 0x040fe20000000010 */
[C---:B------:R-:W-:Y:S01]  /*7310*/  FFMA R17, R39.reuse, R50, R17 ;  /* 0x0000003227117223 */ /* 0x040fe20000000011 */
[----:B------:R-:W-:Y:S02]  /*7320*/  HADD2.F32 R52, -RZ, R52.H1_H1 ;  /* 0x30000034ff347230 */ /* 0x000fe40000004100 */
[C---:B------:R-:W-:Y:S01]  /*7330*/  FMUL R18, R38.reuse, R18 ;  /* 0x0000001226127220 */ /* 0x040fe20000400000 */
[C---:B------:R-:W-:Y:S01]  /*7340*/  FMUL R19, R38.reuse, R19 ;  /* 0x0000001326137220 */ /* 0x040fe20000400000 */
[--C-:B------:R-:W-:Y:S02]  /*7350*/  HADD2.F32 R55, -RZ, R56.reuse.H0_H0 ;  /* 0x20000038ff377230 */ /* 0x100fe40000004100 */
[C---:B------:R-:W-:Y:S01]  /*7360*/  FMUL R3, R38.reuse, R22 ;  /* 0x0000001626037220 */ /* 0x040fe20000400000 */
[C---:B------:R-:W-:Y:S01]  /*7370*/  FFMA R18, R39.reuse, R51, R18 ;  /* 0x0000003327127223 */ /* 0x040fe20000000012 */
[----:B------:R-:W-:Y:S02]  /*7380*/  HADD2.F32 R56, -RZ, R56.H1_H1 ;  /* 0x30000038ff387230 */ /* 0x000fe40000004100 */
[C---:B------:R-:W-:Y:S01]  /*7390*/  FFMA R19, R39.reuse, R52, R19 ;  /* 0x0000003427137223 */ /* 0x040fe20000000013 */
[C---:B------:R-:W-:Y:S01]  /*73a0*/  FMUL R6, R38.reuse, R23 ;  /* 0x0000001726067220 */ /* 0x040fe20000400000 */
[C---:B------:R-:W-:Y:S01]  /*73b0*/  FFMA R0, R39.reuse, R53, R0 ;  /* 0x0000003527007223 */ /* 0x040fe20000000000 */
[C---:B------:R-:W-:Y:S01]  /*73c0*/  FFMA R2, R39.reuse, R54, R2 ;  /* 0x0000003627027223 */ /* 0x040fe20000000002 */
[--C-:B------:R-:W-:Y:S02]  /*73d0*/  HADD2.F32 R59, -RZ, R60.reuse.H0_H0 ;  /* 0x2000003cff3b7230 */ /* 0x100fe40000004100 */
[C---:B------:R-:W-:Y:S01]  /*73e0*/  FFMA R3, R39.reuse, R55, R3 ;  /* 0x0000003727037223 */ /* 0x040fe20000000003 */
[----:B------:R-:W-:Y:S02]  /*73f0*/  HADD2.F32 R60, -RZ, R60.H1_H1 ;  /* 0x3000003cff3c7230 */ /* 0x000fe40000004100 */
[C---:B------:R-:W-:Y:S01]  /*7400*/  FMUL R21, R38.reuse, R26 ;  /* 0x0000001a26157220 */ /* 0x040fe20000400000 */
[C---:B------:R-:W-:Y:S01]  /*7410*/  FMUL R22, R38.reuse, R27 ;  /* 0x0000001b26167220 */ /* 0x040fe20000400000 */
[C---:B------:R-:W-:Y:S01]  /*7420*/  FFMA R6, R39.reuse, R56, R6 ;  /* 0x0000003827067223 */ /* 0x040fe20000000006 */
[C---:B------:R-:W-:Y:S01]  /*7430*/  FFMA R7, R39.reuse, R57, R7 ;  /* 0x0000003927077223 */ /* 0x040fe20000000007 */
[C---:B------:R-:W-:Y:S01]  /*7440*/  FMUL R23, R38.reuse, R28 ;  /* 0x0000001c26177220 */ /* 0x040fe20000400000 */
[C---:B------:R-:W-:Y:S01]  /*7450*/  FFMA R20, R39.reuse, R58, R20 ;  /* 0x0000003a27147223 */ /* 0x040fe20000000014 */
[--C-:B------:R-:W-:Y:S02]  /*7460*/  HADD2.F32 R63, -RZ, R64.reuse.H0_H0 ;  /* 0x20000040ff3f7230 */ /* 0x100fe40000004100 */
[C---:B------:R-:W-:Y:S01]  /*7470*/  FFMA R21, R39.reuse, R59, R21 ;  /* 0x0000003b27157223 */ /* 0x040fe20000000015 */
[----:B------:R-:W-:Y:S02]  /*7480*/  HADD2.F32 R64, -RZ, R64.H1_H1 ;  /* 0x30000040ff407230 */ /* 0x000fe40000004100 */
[C---:B------:R-:W-:Y:S01]  /*7490*/  FFMA R22, R39.reuse, R60, R22 ;  /* 0x0000003c27167223 */ /* 0x040fe20000000016 */
[C---:B------:R-:W-:Y:S01]  /*74a0*/  FMUL R26, R38.reuse, R31 ;  /* 0x0000001f261a7220 */ /* 0x040fe20000400000 */
[C---:B------:R-:W-:Y:S01]  /*74b0*/  FMUL R27, R38.reuse, R32 ;  /* 0x00000020261b7220 */ /* 0x040fe20000400000 */
[C---:B------:R-:W-:Y:S01]  /*74c0*/  FFMA R23, R39.reuse, R61, R23 ;  /* 0x0000003d27177223 */ /* 0x040fe20000000017 */
[----:B------:R-:W-:Y:S01]  /*74d0*/  FMUL R28, R38, R33 ;  /* 0x00000021261c7220 */ /* 0x000fe20000400000 */
[C---:B------:R-:W-:Y:S01]  /*74e0*/  FFMA R24, R39.reuse, R62, R24 ;  /* 0x0000003e27187223 */ /* 0x040fe20000000018 */
[--C-:B------:R-:W-:Y:S02]  /*74f0*/  HADD2.F32 R66, -RZ, R67.reuse.H0_H0 ;  /* 0x20000043ff427230 */ /* 0x100fe40000004100 */
[C---:B------:R-:W-:Y:S01]  /*7500*/  FFMA R25, R39.reuse, R63, R25 ;  /* 0x0000003f27197223 */ /* 0x040fe20000000019 */
[----:B------:R-:W-:Y:S02]  /*7510*/  HADD2.F32 R67, -RZ, R67.H1_H1 ;  /* 0x30000043ff437230 */ /* 0x000fe40000004100 */
[----:B------:R-:W-:Y:S01]  /*7520*/  FFMA R26, R39, R64, R26 ;  /* 0x00000040271a7223 */ /* 0x000fe2000000001a */
[----:B------:R-:W-:Y:S01]  /*7530*/  F2FP.SATFINITE.E4M3.F32.PACK_AB_MERGE_C R14, R15, R14, RZ ;  /* 0x0000000e0f0e723e */ /* 0x000fe200048070ff */
[----:B------:R-:W-:Y:S01]  /*7540*/  FFMA R27, R39, R40, R27 ;  /* 0x00000028271b7223 */ /* 0x000fe2000000001b */
[----:B------:R-:W-:Y:S01]  /*7550*/  F2FP.SATFINITE.E4M3.F32.PACK_AB_MERGE_C R18, R19, R18, RZ ;  /* 0x000000121312723e */ /* 0x000fe200048070ff */
[C---:B------:R-:W-:Y:S01]  /*7560*/  FFMA R28, R39.reuse, R65, R28 ;  /* 0x00000041271c7223 */ /* 0x040fe2000000001c */
[C---:B------:R-:W-:Y:S01]  /*7570*/  FFMA R29, R39.reuse, R66, R29 ;  /* 0x00000042271d7223 */ /* 0x040fe2000000001d */
[----:B------:R-:W-:Y:S01]  /*7580*/  FFMA R30, R39, R67, R30 ;  /* 0x00000043271e7223 */ /* 0x000fe2000000001e */
[----:B------:R-:W-:Y:S02]  /*7590*/  F2FP.SATFINITE.E4M3.F32.PACK_AB_MERGE_C R32, R5, R4, R83 ;  /* 0x000000040520723e */ /* 0x000fe40004807053 */
[----:B------:R-:W-:Y:S02]  /*75a0*/  F2FP.SATFINITE.E4M3.F32.PACK_AB_MERGE_C R33, R9, R8, R10 ;  /* 0x000000080921723e */ /* 0x000fe4000480700a */
[----:B------:R-:W-:Y:S02]  /*75b0*/  F2FP.SATFINITE.E4M3.F32.PACK_AB_MERGE_C R34, R13, R12, R14 ;  /* 0x0000000c0d22723e */ /* 0x000fe4000480700e */
[----:B------:R-:W-:Y:S02]  /*75c0*/  F2FP.SATFINITE.E4M3.F32.PACK_AB_MERGE_C R35, R17, R16, R18 ;  /* 0x000000101123723e */ /* 0x000fe40004807012 */
[----:B------:R-:W-:Y:S02]  /*75d0*/  F2FP.SATFINITE.E4M3.F32.PACK_AB_MERGE_C R3, R6, R3, RZ ;  /* 0x000000030603723e */ /* 0x000fe400048070ff */
[----:B------:R-:W-:Y:S01]  /*75e0*/  F2FP.SATFINITE.E4M3.F32.PACK_AB_MERGE_C R5, R22, R21, RZ ;  /* 0x000000151605723e */ /* 0x000fe200048070ff */
[----:B------:R1:W-:Y:S01]  /*75f0*/  STS.128 [R75+UR43+0x1400], R32 ;  /* 0x001400204b007988 */ /* 0x0003e20008000c2b */
[----:B------:R-:W-:Y:S02]  /*7600*/  F2FP.SATFINITE.E4M3.F32.PACK_AB_MERGE_C R6, R26, R25, RZ ;  /* 0x000000191a06723e */ /* 0x000fe400048070ff */
[----:B------:R-:W-:Y:S02]  /*7610*/  F2FP.SATFINITE.E4M3.F32.PACK_AB_MERGE_C R29, R30, R29, RZ ;  /* 0x0000001d1e1d723e */ /* 0x000fe400048070ff */
[----:B------:R-:W-:Y:S02]  /*7620*/  F2FP.SATFINITE.E4M3.F32.PACK_AB_MERGE_C R5, R20, R7, R5 ;  /* 0x000000071405723e */ /* 0x000fe40004807005 */
[----:B------:R-:W-:Y:S02]  /*7630*/  F2FP.SATFINITE.E4M3.F32.PACK_AB_MERGE_C R4, R2, R0, R3 ;  /* 0x000000000204723e */ /* 0x000fe40004807003 */
[----:B------:R-:W-:Y:S02]  /*7640*/  F2FP.SATFINITE.E4M3.F32.PACK_AB_MERGE_C R6, R24, R23, R6 ;  /* 0x000000171806723e */ /* 0x000fe40004807006 */
[----:B------:R-:W-:Y:S05]  /*7650*/  F2FP.SATFINITE.E4M3.F32.PACK_AB_MERGE_C R7, R28, R27, R29 ;  /* 0x0000001b1c07723e */ /* 0x000fea000480701d */
[----:B------:R1:W-:Y:S01]  /*7660*/  STS.128 [R74+0x1010], R4 ;  /* 0x001010044a007388 */ /* 0x0003e20000000c00 */
[----:B------:R-:W-:Y:S01]  /*7670*/  @!PT LDS RZ, [RZ] ;  /* 0x00000000fffff984 */ /* 0x000fe20000000800 */
[----:B------:R-:W-:Y:S01]  /*7680*/  @!PT LDS RZ, [RZ] ;  /* 0x00000000fffff984 */ /* 0x000fe20000000800 */
[----:B------:R-:W-:Y:S01]  /*7690*/  @!PT LDS RZ, [RZ] ;  /* 0x00000000fffff984 */ /* 0x000fe20000000800 */
[----:B------:R-:W-:Y:S01]  /*76a0*/  @!PT LDS RZ, [RZ] ;  /* 0x00000000fffff984 */ /* 0x000fe20000000800 */
[----:B------:R2:W-:Y:S07]  /*76b0*/  MEMBAR.ALL.CTA ;  /* 0x0000000000007992 */ /* 0x0005ee0000008000 */
[----:B--2---:R-:W2:Y:S02]  /*76c0*/  FENCE.VIEW.ASYNC.S ;  /* 0x00000000000073c6 */ /* 0x004ea40000000000 */
[----:B--2---:R-:W-:Y:S06]  /*76d0*/  BAR.SYNC.DEFER_BLOCKING 0x1, 0x80 ;  /* 0x0042000000007b1d */ /* 0x004fec0000010000 */
[----:B------:R-:W-:Y:S05]  /*76e0*/  @P0 BRA `(.L_x_109) ;  /* 0x0000000000880947 */ /* 0x000fea0003800000 */
[----:B------:R-:W2:Y:S01]  /*76f0*/  LDCU.128 UR12, c[0x0][0xb90] ;  /* 0x00017200ff0c77ac */ /* 0x000ea20008000c00 */
[----:B------:R-:W3:Y:S01]  /*7700*/  LDCU UR18, c[0x0][0xba0] ;  /* 0x00017400ff1277ac */ /* 0x000ee20008000800 */
[----:B------:R-:W-:Y:S02]  /*7710*/  USHF.L.U32 UR10, UR44, 0x6, URZ ;  /* 0x000000062c0a7899 */ /* 0x000fe400080006ff */
[----:B------:R-:W-:Y:S02]  /*7720*/  UISETP.NE.AND UP0, UPT, UR60, 0x1, UPT ;  /* 0x000000013c00788c */ /* 0x000fe4000bf05270 */
[----:B------:R-:W-:Y:S01]  /*7730*/  UIMAD.WIDE.U32 UR4, UR10, UR61, URZ ;  /* 0x0000003d0a0472a5 */ /* 0x000fe2000f8e00ff */
[----:B------:R-:W4:Y:S01]  /*7740*/  LDCU.64 UR16, c[0x0][0x348] ;  /* 0x00006900ff1077ac */ /* 0x000f220008000a00 */
[----:B------:R-:W-:Y:S02]  /*7750*/  UIADD3 UR8, UPT, UPT, UR43, 0x1400, URZ ;  /* 0x000014002b087890 */ /* 0x000fe4000fffe0ff */
[----:B--2---:R-:W-:Y:S02]  /*7760*/  UISETP.NE.AND UP1, UPT, UR14, 0x1, UPT ;  /* 0x000000010e00788c */ /* 0x004fe4000bf25270 */
[----:B------:R-:W-:Y:S02]  /*7770*/  USHF.L.U32 UR9, UR45, 0x6, URZ ;  /* 0x000000062d097899 */ /* 0x000fe400080006ff */
[----:B------:R-:W-:Y:S01]  /*7780*/  MOV R82, UR8 ;  /* 0x0000000800527c02 */ /* 0x000fe20008000f00 */
[----:B------:R-:W-:Y:S02]  /*7790*/  UMOV UR4, UR5 ;  /* 0x0000000500047c82 */ /* 0x000fe40008000000 */
[----:B------:R-:W-:Y:S01]  /*77a0*/  USHF.R.U32.HI UR4, URZ, UR62, UR4 ;  /* 0x0000003eff047299 */ /* 0x000fe20008011604 */
[----:B------:R-:W-:Y:S03]  /*77b0*/  R2UR UR8, R82 ;  /* 0x00000000520872ca */ /* 0x000fe600000e0000 */
[----:B------:R-:W-:Y:S02]  /*77c0*/  USEL UR11, UR10, UR4, !UP0 ;  /* 0x000000040a0b7287 */ /* 0x000fe4000c000000 */
[----:B------:R-:W-:Y:S02]  /*77d0*/  UISETP.NE.AND UP0, UPT, UR63, 0x1, UPT ;  /* 0x000000013f00788c */ /* 0x000fe4000bf05270 */
[----:B------:R-:W-:Y:S07]  /*77e0*/  UIMAD.WIDE.U32 UR4, UR11, UR12, URZ ;  /* 0x0000000c0b0472a5 */ /* 0x000fee000f8e00ff */
[----:B------:R-:W-:Y:S02]  /*77f0*/  UMOV UR4, UR5 ;  /* 0x0000000500047c82 */ /* 0x000fe40008000000 */
[----:B------:R-:W-:Y:S04]  /*7800*/  USHF.R.U32.HI UR4, URZ, UR13, UR4 ;  /* 0x0000000dff047299 */ /* 0x000fe80008011604 */
[----:B------:R-:W-:Y:S02]  /*7810*/  USEL UR12, UR11, UR4, !UP0 ;  /* 0x000000040b0c7287 */ /* 0x000fe4000c000000 */
[----:B----4-:R-:W-:Y:S02]  /*7820*/  UIADD3 UR4, UP0, UPT, UR16, 0x780, URZ ;  /* 0x0000078010047890 */ /* 0x010fe4000ff1e0ff */
[----:B------:R-:W-:Y:S07]  /*7830*/  UIMAD.WIDE.U32 UR6, UR12, UR15, URZ ;  /* 0x0000000f0c0672a5 */ /* 0x000fee000f8e00ff */
[----:B------:R-:W-:Y:S01]  /*7840*/  UMOV UR5, UR7 ;  /* 0x0000000700057c82 */ /* 0x000fe20008000000 */
[----:B------:R-:W-:Y:S02]  /*7850*/  UIADD3 UR7, UPT, UPT, -UR11, URZ, URZ ;  /* 0x000000ff0b077290 */ /* 0x000fe4000fffe1ff */
[----:B---3--:R-:W-:Y:S02]  /*7860*/  USHF.R.U32.HI UR5, URZ, UR18, UR5 ;  /* 0x00000012ff057299 */ /* 0x008fe40008011605 */
[----:B------:R-:W-:Y:S02]  /*7870*/  UIMAD UR10, UR60, UR7, UR10 ;  /* 0x000000073c0a72a4 */ /* 0x000fe4000f8e020a */
[----:B------:R-:W-:Y:S02]  /*7880*/  USEL UR13, UR12, UR5, !UP1 ;  /* 0x000000050c0d7287 */ /* 0x000fe4000c800000 */
[----:B------:R-:W-:Y:S02]  /*7890*/  UIADD3 UR5, UPT, UPT, -UR12, URZ, URZ ;  /* 0x000000ff0c057290 */ /* 0x000fe4000fffe1ff */
[----:B------:R-:W-:Y:S02]  /*78a0*/  UIADD3 UR6, UPT, UPT, -UR13, URZ, URZ ;  /* 0x000000ff0d067290 */ /* 0x000fe4000fffe1ff */
[----:B------:R-:W-:Y:S02]  /*78b0*/  UIMAD UR11, UR63, UR5, UR11 ;  /* 0x000000053f0b72a4 */ /* 0x000fe4000f8e020b */
[----:B------:R-:W-:Y:S02]  /*78c0*/  UIMAD UR12, UR14, UR6, UR12 ;  /* 0x000000060e0c72a4 */ /* 0x000fe4000f8e020c */
[----:B------:R-:W-:Y:S09]  /*78d0*/  UIADD3.X UR5, UPT, UPT, URZ, UR17, URZ, UP0, !UPT ;  /* 0x00000011ff057290 */ /* 0x000ff200087fe4ff */
[----:B------:R2:W-:Y:S01]  /*78e0*/  UTMASTG.5D.IM2COL [UR8], [UR4] ;  /* 0x00000008040073b5 */ /* 0x0005e20008060000 */
[----:B------:R0:W-:Y:S01]  /*78f0*/  UTMACMDFLUSH ;  /* 0x00000000000079b7 */ /* 0x0001e20000000000 */
[----:B--2---:R-:W-:Y:S04]  /*7900*/  DEPBAR.LE SB0, 0x0 ;  /* 0x000080000000791a */ /* 0x004fe80000000000 */
.L_x_109:
[----:B------:R-:W-:Y:S05]  /*7910*/  BSYNC.RECONVERGENT B0 ;  /* 0x0000000000007941 */ /* 0x000fea0003800200 */
.L_x_108:
[----:B------:R-:W-:Y:S01]  /*7920*/  R2UR UR5, R68 ;  /* 0x00000000440572ca */ /* 0x000fe200000e0000 */
[----:B------:R-:W-:Y:S01]  /*7930*/  BAR.SYNC.DEFER_BLOCKING 0x1, 0x80 ;  /* 0x0042000000007b1d */ /* 0x000fe20000010000 */
[----:B------:R-:W-:Y:S01]  /*7940*/  R2UR UR4, R69 ;  /* 0x00000000450472ca */ /* 0x000fe200000e0000 */
[----:B------:R-:W-:Y:S01]  /*7950*/  UISETP.NE.AND UP0, UPT, UR46, URZ, UPT ;  /* 0x000000ff2e00728c */ /* 0x000fe2000bf05270 */
[----:B------:R-:W-:Y:S01]  /*7960*/  ISETP.NE.AND P0, PT, R36, 0x2, PT ;  /* 0x000000022400780c */ /* 0x000fe20003f05270 */
[----:B------:R-:W-:Y:S01]  /*7970*/  IMAD.MOV.U32 R16, RZ, RZ, R81 ;  /* 0x000000ffff107224 */ /* 0x000fe200078e0051 */
[----:B------:R-:W-:Y:S02]  /*7980*/  LOP3.LUT R72, R72, 0x1, RZ, 0x3c, !PT ;  /* 0x0000000148487812 */ /* 0x000fe400078e3cff */
[----:B------:R-:W-:Y:S02]  /*7990*/  SEL R0, RZ, 0x1, P0 ;  /* 0x00000001ff007807 */ /* 0x000fe40000000000 */
[----:B------:R-:W-:Y:S02]  /*79a0*/  SEL R36, R36, RZ, P0 ;  /* 0x000000ff24247207 */ /* 0x000fe40000000000 */
[----:B------:R-:W-:Y:S01]  /*79b0*/  LOP3.LUT R73, R73, R0, RZ, 0x3c, !PT ;  /* 0x0000000049497212 */ /* 0x000fe200078e3cff */
[----:B------:R-:W-:Y:S02]  /*79c0*/  UIADD3 UR45, UPT, UPT, UR36, UR5, URZ ;  /* 0x00000005242d7290 */ /* 0x000fe4000fffe0ff */
[----:B------:R-:W-:Y:S01]  /*79d0*/  UIADD3 UR44, UPT, UPT, UR37, UR4, URZ ;  /* 0x00000004252c7290 */ /* 0x000fe2000fffe0ff */
[----:B------:R-:W-:Y:S11]  /*79e0*/  BRA.U UP0, `(.L_x_110) ;  /* 0xffffffe100ec7547 */ /* 0x000ff6000b83ffff */
[----:B------:R-:W-:Y:S05]  /*79f0*/  EXIT ;  /* 0x000000000000794d */ /* 0x000fea0003800000 */
.L_x_20:
[----:B------:R-:W-:Y:S07]  /*7a00*/  MOV R0, UR9 ;  /* 0x0000000900007c02 */ /* 0x000fee0008000f00 */
.L_x_111:
[----:B--2---:R2:W3:Y:S02]  /*7a10*/  SYNCS.PHASECHK.TRANS64.TRYWAIT P0, [R0+URZ+0xd8], R4 ;  /* 0x0000d804000075a7 */ /* 0x0044e400080011ff */
[----:B---3--:R-:W-:Y:S05]  /*7a20*/  @!P0 NANOSLEEP.SYNCS 0x989680 ;  /* 0x009896800000895d */ /* 0x008fea0003900000 */
[----:B------:R-:W3:Y:S02]  /*7a30*/  @!P0 SYNCS.PHASECHK.TRANS64 P0, [R0+URZ+0xd8], R4 ;  /* 0x0000d804000085a7 */ /* 0x000ee400080010ff */
[----:B---3--:R-:W-:Y:S05]  /*7a40*/  @!P0 BRA `(.L_x_111) ;  /* 0xfffffffc00f08947 */ /* 0x008fea000383ffff */
[----:B------:R-:W-:Y:S05]  /*7a50*/  BRA `(.L_x_19) ;  /* 0xffffffa000387947 */ /* 0x000fea000383ffff */
.L_x_26:
[----:B------:R-:W-:Y:S07]  /*7a60*/  MOV R0, UR9 ;  /* 0x0000000900007c02 */ /* 0x000fee0008000f00 */
.L_x_112:
[----:B--2---:R2:W4:Y:S02]  /*7a70*/  SYNCS.PHASECHK.TRANS64.TRYWAIT P0, [R0+URZ+0xd8], R4 ;  /* 0x0000d804000075a7 */ /* 0x00452400080011ff */
[----:B----4-:R-:W-:Y:S05]  /*7a80*/  @!P0 NANOSLEEP.SYNCS 0x989680 ;  /* 0x009896800000895d */ /* 0x010fea0003900000 */
[----:B------:R-:W4:Y:S02]  /*7a90*/  @!P0 SYNCS.PHASECHK.TRANS64 P0, [R0+URZ+0xd8], R4 ;  /* 0x0000d804000085a7 */ /* 0x000f2400080010ff */
[----:B----4-:R-:W-:Y:S05]  /*7aa0*/  @!P0 BRA `(.L_x_112) ;  /* 0xfffffffc00f08947 */ /* 0x010fea000383ffff */
[----:B------:R-:W-:Y:S05]  /*7ab0*/  BRA `(.L_x_25) ;  /* 0xffffffa400c47947 */ /* 0x000fea000383ffff */
.L_x_30:
[----:B-1----:R-:W-:-:S07]  /*7ac0*/  MOV R0, UR36 ;  /* 0x0000002400007c02 */ /* 0x002fce0008000f00 */
.L_x_113:
[----:B-1----:R1:W2:Y:S02]  /*7ad0*/  SYNCS.PHASECHK.TRANS64.TRYWAIT P0, [R0+URZ+0x1d0], R3 ;  /* 0x0001d003000075a7 */ /* 0x0022a400080011ff */
[----:B--2---:R-:W-:Y:S05]  /*7ae0*/  @!P0 NANOSLEEP.SYNCS 0x989680 ;  /* 0x009896800000895d */ /* 0x004fea0003900000 */
[----:B------:R-:W2:Y:S02]  /*7af0*/  @!P0 SYNCS.PHASECHK.TRANS64 P0, [R0+URZ+0x1d0], R3 ;  /* 0x0001d003000085a7 */ /* 0x000ea400080010ff */
[----:B--2---:R-:W-:Y:S05]  /*7b00*/  @!P0 BRA `(.L_x_113) ;  /* 0xfffffffc00f08947 */ /* 0x004fea000383ffff */
[----:B------:R-:W-:Y:S05]  /*7b10*/  BRA `(.L_x_114) ;  /* 0xffffffa800907947 */ /* 0x000fea000383ffff */
.L_x_34:
[----:B------:R-:W-:-:S07]  /*7b20*/  MOV R0, UR4 ;  /* 0x0000000400007c02 */ /* 0x000fce0008000f00 */
.L_x_115:
[----:B-1----:R1:W2:Y:S02]  /*7b30*/  SYNCS.PHASECHK.TRANS64.TRYWAIT P0, [R0+URZ], R2 ;  /* 0x00000002000075a7 */ /* 0x0022a400080011ff */
[----:B--2---:R-:W-:Y:S05]  /*7b40*/  @!P0 NANOSLEEP.SYNCS 0x989680 ;  /* 0x009896800000895d */ /* 0x004fea0003900000 */
[----:B------:R-:W2:Y:S02]  /*7b50*/  @!P0 SYNCS.PHASECHK.TRANS64 P0, [R0+URZ], R2 ;  /* 0x00000002000085a7 */ /* 0x000ea400080010ff */
[----:B--2---:R-:W-:Y:S05]  /*7b60*/  @!P0 BRA `(.L_x_115) ;  /* 0xfffffffc00f08947 */ /* 0x004fea000383ffff */
[----:B------:R-:W-:Y:S05]  /*7b70*/  BRA `(.L_x_116) ;  /* 0xffffffb000287947 */ /* 0x000fea000383ffff */
.L_x_35:
[----:B------:R-:W-:-:S07]  /*7b80*/  MOV R0, UR5 ;  /* 0x0000000500007c02 */ /* 0x000fce0008000f00 */
.L_x_117:
[----:B-1----:R1:W2:Y:S02]  /*7b90*/  SYNCS.PHASECHK.TRANS64.TRYWAIT P0, [R0+URZ], R2 ;  /* 0x00000002000075a7 */ /* 0x0022a400080011ff */
[----:B--2---:R-:W-:Y:S05]  /*7ba0*/  @!P0 NANOSLEEP.SYNCS 0x989680 ;  /* 0x009896800000895d */ /* 0x004fea0003900000 */
[----:B------:R-:W2:Y:S02]  /*7bb0*/  @!P0 SYNCS.PHASECHK.TRANS64 P0, [R0+URZ], R2 ;  /* 0x00000002000085a7 */ /* 0x000ea400080010ff */
[----:B--2---:R-:W-:Y:S05]  /*7bc0*/  @!P0 BRA `(.L_x_117) ;  /* 0xfffffffc00f08947 */ /* 0x004fea000383ffff */
[----:B------:R-:W-:Y:S05]  /*7bd0*/  BRA `(.L_x_118) ;  /* 0xffffffb000387947 */ /* 0x000fea000383ffff */
.L_x_36:
[----:B------:R-:W-:-:S07]  /*7be0*/  MOV R0, UR5 ;  /* 0x0000000500007c02 */ /* 0x000fce0008000f00 */
.L_x_119:
[----:B-1----:R1:W2:Y:S02]  /*7bf0*/  SYNCS.PHASECHK.TRANS64.TRYWAIT P0, [R0+URZ], R2 ;  /* 0x00000002000075a7 */ /* 0x0022a400080011ff */
[----:B--2---:R-:W-:Y:S05]  /*7c00*/  @!P0 NANOSLEEP.SYNCS 0x989680 ;  /* 0x009896800000895d */ /* 0x004fea0003900000 */
[----:B------:R-:W2:Y:S02]  /*7c10*/  @!P0 SYNCS.PHASECHK.TRANS64 P0, [R0+URZ], R2 ;  /* 0x00000002000085a7 */ /* 0x000ea400080010ff */
[----:B--2---:R-:W-:Y:S05]  /*7c20*/  @!P0 BRA `(.L_x_119) ;  /* 0xfffffffc00f08947 */ /* 0x004fea000383ffff */
[----:B------:R-:W-:Y:S05]  /*7c30*/  BRA `(.L_x_120) ;  /* 0xffffffb000487947 */ /* 0x000fea000383ffff */
.L_x_37:
[----:B------:R-:W-:-:S07]  /*7c40*/  MOV R0, UR5 ;  /* 0x0000000500007c02 */ /* 0x000fce0008000f00 */
.L_x_121:
[----:B-1----:R1:W2:Y:S02]  /*7c50*/  SYNCS.PHASECHK.TRANS64.TRYWAIT P0, [R0+URZ], R2 ;  /* 0x00000002000075a7 */ /* 0x0022a400080011ff */
[----:B--2---:R-:W-:Y:S05]  /*7c60*/  @!P0 NANOSLEEP.SYNCS 0x989680 ;  /* 0x009896800000895d */ /* 0x004fea0003900000 */
[----:B------:R-:W2:Y:S02]  /*7c70*/  @!P0 SYNCS.PHASECHK.TRANS64 P0, [R0+URZ], R2 ;  /* 0x00000002000085a7 */ /* 0x000ea400080010ff */
[----:B--2---:R-:W-:Y:S05]  /*7c80*/  @!P0 BRA `(.L_x_121) ;  /* 0xfffffffc00f08947 */ /* 0x004fea000383ffff */
[----:B------:R-:W-:Y:S05]  /*7c90*/  BRA `(.L_x_122) ;  /* 0xffffffb000587947 */ /* 0x000fea000383ffff */
.L_x_38:
[----:B------:R-:W-:-:S07]  /*7ca0*/  MOV R0, UR5 ;  /* 0x0000000500007c02 */ /* 0x000fce0008000f00 */
.L_x_123:
[----:B-1----:R1:W2:Y:S02]  /*7cb0*/  SYNCS.PHASECHK.TRANS64.TRYWAIT P0, [R0+URZ], R2 ;  /* 0x00000002000075a7 */ /* 0x0022a400080011ff */
[----:B--2---:R-:W-:Y:S05]  /*7cc0*/  @!P0 NANOSLEEP.SYNCS 0x989680 ;  /* 0x009896800000895d */ /* 0x004fea0003900000 */
[----:B------:R-:W2:Y:S02]  /*7cd0*/  @!P0 SYNCS.PHASECHK.TRANS64 P0, [R0+URZ], R2 ;  /* 0x00000002000085a7 */ /* 0x000ea400080010ff */
[----:B--2---:R-:W-:Y:S05]  /*7ce0*/  @!P0 BRA `(.L_x_123) ;  /* 0xfffffffc00f08947 */ /* 0x004fea000383ffff */
[----:B------:R-:W-:Y:S05]  /*7cf0*/  BRA `(.L_x_124) ;  /* 0xffffffb000687947 */ /* 0x000fea000383ffff */
.L_x_39:
[----:B------:R-:W-:-:S07]  /*7d00*/  MOV R0, UR5 ;  /* 0x0000000500007c02 */ /* 0x000fce0008000f00 */
.L_x_125:
[----:B-1----:R1:W2:Y:S02]  /*7d10*/  SYNCS.PHASECHK.TRANS64.TRYWAIT P0, [R0+URZ], R2 ;  /* 0x00000002000075a7 */ /* 0x0022a400080011ff */
[----:B--2---:R-:W-:Y:S05]  /*7d20*/  @!P0 NANOSLEEP.SYNCS 0x989680 ;  /* 0x009896800000895d */ /* 0x004fea0003900000 */
[----:B------:R-:W2:Y:S02]  /*7d30*/  @!P0 SYNCS.PHASECHK.TRANS64 P0, [R0+URZ], R2 ;  /* 0x00000002000085a7 */ /* 0x000ea400080010ff */
[----:B--2---:R-:W-:Y:S05]  /*7d40*/  @!P0 BRA `(.L_x_125) ;  /* 0xfffffffc00f08947 */ /* 0x004fea000383ffff */
[----:B------:R-:W-:Y:S05]  /*7d50*/  BRA `(.L_x_126) ;  /* 0xffffffb000787947 */ /* 0x000fea000383ffff */
.L_x_40:
[----:B------:R-:W-:-:S07]  /*7d60*/  MOV R0, UR5 ;  /* 0x0000000500007c02 */ /* 0x000fce0008000f00 */
.L_x_127:
[----:B-1----:R1:W2:Y:S02]  /*7d70*/  SYNCS.PHASECHK.TRANS64.TRYWAIT P0, [R0+URZ], R2 ;  /* 0x00000002000075a7 */ /* 0x0022a400080011ff */
[----:B--2---:R-:W-:Y:S05]  /*7d80*/  @!P0 NANOSLEEP.SYNCS 0x989680 ;  /* 0x009896800000895d */ /* 0x004fea0003900000 */
[----:B------:R-:W2:Y:S02]  /*7d90*/  @!P0 SYNCS.PHASECHK.TRANS64 P0, [R0+URZ], R2 ;  /* 0x00000002000085a7 */ /* 0x000ea400080010ff */
[----:B--2---:R-:W-:Y:S05]  /*7da0*/  @!P0 BRA `(.L_x_127) ;  /* 0xfffffffc00f08947 */ /* 0x004fea000383ffff */
[----:B------:R-:W-:Y:S05]  /*7db0*/  BRA `(.L_x_128) ;  /* 0xffffffb000887947 */ /* 0x000fea000383ffff */
.L_x_41:
[----:B------:R-:W-:-:S07]  /*7dc0*/  MOV R0, UR5 ;  /* 0x0000000500007c02 */ /* 0x000fce0008000f00 */
.L_x_129:
[----:B-1----:R1:W2:Y:S02]  /*7dd0*/  SYNCS.PHASECHK.TRANS64.TRYWAIT P0, [R0+URZ], R2 ;  /* 0x00000002000075a7 */ /* 0x0022a400080011ff */
[----:B--2---:R-:W-:Y:S05]  /*7de0*/  @!P0 NANOSLEEP.SYNCS 0x989680 ;  /* 0x009896800000895d */ /* 0x004fea0003900000 */
[----:B------:R-:W2:Y:S02]  /*7df0*/  @!P0 SYNCS.PHASECHK.TRANS64 P0, [R0+URZ], R2 ;  /* 0x00000002000085a7 */ /* 0x000ea400080010ff */
[----:B--2---:R-:W-:Y:S05]  /*7e00*/  @!P0 BRA `(.L_x_129) ;  /* 0xfffffffc00f08947 */ /* 0x004fea000383ffff */
[----:B------:R-:W-:Y:S05]  /*7e10*/  BRA `(.L_x_130) ;  /* 0xffffffb000987947 */ /* 0x000fea000383ffff */
.L_x_42:
[----:B------:R-:W-:-:S07]  /*7e20*/  MOV R0, UR5 ;  /* 0x0000000500007c02 */ /* 0x000fce0008000f00 */
.L_x_131:
[----:B-1----:R1:W2:Y:S02]  /*7e30*/  SYNCS.PHASECHK.TRANS64.TRYWAIT P0, [R0+URZ], R2 ;  /* 0x00000002000075a7 */ /* 0x0022a400080011ff */
[----:B--2---:R-:W-:Y:S05]  /*7e40*/  @!P0 NANOSLEEP.SYNCS 0x989680 ;  /* 0x009896800000895d */ /* 0x004fea0003900000 */
[----:B------:R-:W2:Y:S02]  /*7e50*/  @!P0 SYNCS.PHASECHK.TRANS64 P0, [R0+URZ], R2 ;  /* 0x00000002000085a7 */ /* 0x000ea400080010ff */
[----:B--2---:R-:W-:Y:S05]  /*7e60*/  @!P0 BRA `(.L_x_131) ;  /* 0xfffffffc00f08947 */ /* 0x004fea000383ffff */
[----:B------:R-:W-:Y:S05]  /*7e70*/  BRA `(.L_x_132) ;  /* 0xffffffb000a87947 */ /* 0x000fea000383ffff */
.L_x_43:
[----:B------:R-:W-:-:S07]  /*7e80*/  MOV R0, UR5 ;  /* 0x0000000500007c02 */ /* 0x000fce0008000f00 */
.L_x_133:
[----:B-1----:R1:W2:Y:S02]  /*7e90*/  SYNCS.PHASECHK.TRANS64.TRYWAIT P0, [R0+URZ], R2 ;  /* 0x00000002000075a7 */ /* 0x0022a400080011ff */
[----:B--2---:R-:W-:Y:S05]  /*7ea0*/  @!P0 NANOSLEEP.SYNCS 0x989680 ;  /* 0x009896800000895d */ /* 0x004fea0003900000 */
[----:B------:R-:W2:Y:S02]  /*7eb0*/  @!P0 SYNCS.PHASECHK.TRANS64 P0, [R0+URZ], R2 ;  /* 0x00000002000085a7 */ /* 0x000ea400080010ff */
[----:B--2---:R-:W-:Y:S05]  /*7ec0*/  @!P0 BRA `(.L_x_133) ;  /* 0xfffffffc00f08947 */ /* 0x004fea000383ffff */
[----:B------:R-:W-:Y:S05]  /*7ed0*/  BRA `(.L_x_134) ;  /* 0xffffffb000b87947 */ /* 0x000fea000383ffff */
.L_x_44:
[----:B------:R-:W-:-:S07]  /*7ee0*/  MOV R0, UR5 ;  /* 0x0000000500007c02 */ /* 0x000fce0008000f00 */
.L_x_135:
[----:B-1----:R1:W2:Y:S02]  /*7ef0*/  SYNCS.PHASECHK.TRANS64.TRYWAIT P0, [R0+URZ], R2 ;  /* 0x00000002000075a7 */ /* 0x0022a400080011ff */
[----:B--2---:R-:W-:Y:S05]  /*7f00*/  @!P0 NANOSLEEP.SYNCS 0x989680 ;  /* 0x009896800000895d */ /* 0x004fea0003900000 */
[----:B------:R-:W2:Y:S02]  /*7f10*/  @!P0 SYNCS.PHASECHK.TRANS64 P0, [R0+URZ], R2 ;  /* 0x00000002000085a7 */ /* 0x000ea400080010ff */
[----:B--2---:R-:W-:Y:S05]  /*7f20*/  @!P0 BRA `(.L_x_135) ;  /* 0xfffffffc00f08947 */ /* 0x004fea000383ffff */
[----:B------:R-:W-:Y:S05]  /*7f30*/  BRA `(.L_x_136) ;  /* 0xffffffb000c87947 */ /* 0x000fea000383ffff */
.L_x_45:
[----:B------:R-:W-:-:S07]  /*7f40*/  MOV R0, UR5 ;  /* 0x0000000500007c02 */ /* 0x000fce0008000f00 */
.L_x_137:
[----:B-1----:R1:W2:Y:S02]  /*7f50*/  SYNCS.PHASECHK.TRANS64.TRYWAIT P0, [R0+URZ], R2 ;  /* 0x00000002000075a7 */ /* 0x0022a400080011ff */
[----:B--2---:R-:W-:Y:S05]  /*7f60*/  @!P0 NANOSLEEP.SYNCS 0x989680 ;  /* 0x009896800000895d */ /* 0x004fea0003900000 */
[----:B------:R-:W2:Y:S02]  /*7f70*/  @!P0 SYNCS.PHASECHK.TRANS64 P0, [R0+URZ], R2 ;  /* 0x00000002000085a7 */ /* 0x000ea400080010ff */
[----:B--2---:R-:W-:Y:S05]  /*7f80*/  @!P0 BRA `(.L_x_137) ;  /* 0xfffffffc00f08947 */ /* 0x004fea000383ffff */
[----:B------:R-:W-:Y:S05]  /*7f90*/  BRA `(.L_x_138) ;  /* 0xffffffb000d87947 */ /* 0x000fea000383ffff */
.L_x_46:
[----:B------:R-:W-:-:S07]  /*7fa0*/  MOV R0, UR5 ;  /* 0x0000000500007c02 */ /* 0x000fce0008000f00 */
.L_x_139:
[----:B-1----:R1:W2:Y:S02]  /*7fb0*/  SYNCS.PHASECHK.TRANS64.TRYWAIT P0, [R0+URZ], R2 ;  /* 0x00000002000075a7 */ /* 0x0022a400080011ff */
[----:B--2---:R-:W-:Y:S05]  /*7fc0*/  @!P0 NANOSLEEP.SYNCS 0x989680 ;  /* 0x009896800000895d */ /* 0x004fea0003900000 */
[----:B------:R-:W2:Y:S02]  /*7fd0*/  @!P0 SYNCS.PHASECHK.TRANS64 P0, [R0+URZ], R2 ;  /* 0x00000002000085a7 */ /* 0x000ea400080010ff */
[----:B--2---:R-:W-:Y:S05]  /*7fe0*/  @!P0 BRA `(.L_x_139) ;  /* 0xfffffffc00f08947 */ /* 0x004fea000383ffff */
[----:B------:R-:W-:Y:S05]  /*7ff0*/  BRA `(.L_x_140) ;  /* 0xffffffb000e87947 */ /* 0x000fea000383ffff */
.L_x_47:
[----:B------:R-:W-:-:S07]  /*8000*/  MOV R0, UR5 ;  /* 0x0000000500007c02 */ /* 0x000fce0008000f00 */
.L_x_141:
[----:B-1----:R1:W2:Y:S02]  /*8010*/  SYNCS.PHASECHK.TRANS64.TRYWAIT P0, [R0+URZ], R2 ;  /* 0x00000002000075a7 */ /* 0x0022a400080011ff */
[----:B--2---:R-:W-:Y:S05]  /*8020*/  @!P0 NANOSLEEP.SYNCS 0x989680 ;  /* 0x009896800000895d */ /* 0x004fea0003900000 */
[----:B------:R-:W2:Y:S02]  /*8030*/  @!P0 SYNCS.PHASECHK.TRANS64 P0, [R0+URZ], R2 ;  /* 0x00000002000085a7 */ /* 0x000ea400080010ff */
[----:B--2---:R-:W-:Y:S05]  /*8040*/  @!P0 BRA `(.L_x_141) ;  /* 0xfffffffc00f08947 */ /* 0x004fea000383ffff */
[----:B------:R-:W-:Y:S05]  /*8050*/  BRA `(.L_x_142) ;  /* 0xffffffb000f87947 */ /* 0x000fea000383ffff */
.L_x_48:
[----:B------:R-:W-:-:S07]  /*8060*/  MOV R0, UR5 ;  /* 0x0000000500007c02 */ /* 0x000fce0008000f00 */
.L_x_143:
[----:B-1----:R1:W2:Y:S02]  /*8070*/  SYNCS.PHASECHK.TRANS64.TRYWAIT P0, [R0+URZ], R2 ;  /* 0x00000002000075a7 */ /* 0x0022a400080011ff */
[----:B--2---:R-:W-:Y:S05]  /*8080*/  @!P0 NANOSLEEP.SYNCS 0x989680 ;  /* 0x009896800000895d */ /* 0x004fea0003900000 */
[----:B------:R-:W2:Y:S02]  /*8090*/  @!P0 SYNCS.PHASECHK.TRANS64 P0, [R0+URZ], R2 ;  /* 0x00000002000085a7 */ /* 0x000ea400080010ff */
[----:B--2---:R-:W-:Y:S05]  /*80a0*/  @!P0 BRA `(.L_x_143) ;  /* 0xfffffffc00f08947 */ /* 0x004fea000383ffff */
[----:B------:R-:W-:Y:S05]  /*80b0*/  BRA `(.L_x_144) ;  /* 0xffffffb400087947 */ /* 0x000fea000383ffff */
.L_x_49:
[----:B------:R-:W-:-:S07]  /*80c0*/  MOV R0, UR5 ;  /* 0x0000000500007c02 */ /* 0x000fce0008000f00 */
.L_x_145:
[----:B-1----:R1:W2:Y:S02]  /*80d0*/  SYNCS.PHASECHK.TRANS64.TRYWAIT P0, [R0+URZ], R2 ;  /* 0x00000002000075a7 */ /* 0x0022a400080011ff */
[----:B--2---:R-:W-:Y:S05]  /*80e0*/  @!P0 NANOSLEEP.SYNCS 0x989680 ;  /* 0x009896800000895d */ /* 0x004fea0003900000 */
[----:B------:R-:W2:Y:S02]  /*80f0*/  @!P0 SYNCS.PHASECHK.TRANS64 P0, [R0+URZ], R2 ;  /* 0x00000002000085a7 */ /* 0x000ea400080010ff */
[----:B--2---:R-:W-:Y:S05]  /*8100*/  @!P0 BRA `(.L_x_145) ;  /* 0xfffffffc00f08947 */ /* 0x004fea000383ffff */
[----:B------:R-:W-:Y:S05]  /*8110*/  BRA `(.L_x_146) ;  /* 0xffffffb400187947 */ /* 0x000fea000383ffff */
.L_x_50:
[----:B------:R-:W-:-:S07]  /*8120*/  MOV R0, UR5 ;  /* 0x0000000500007c02 */ /* 0x000fce0008000f00 */
.L_x_147:
[----:B-1----:R1:W2:Y:S02]  /*8130*/  SYNCS.PHASECHK.TRANS64.TRYWAIT P0, [R0+URZ], R2 ;  /* 0x00000002000075a7 */ /* 0x0022a400080011ff */
[----:B--2---:R-:W-:Y:S05]  /*8140*/  @!P0 NANOSLEEP.SYNCS 0x989680 ;  /* 0x009896800000895d */ /* 0x004fea0003900000 */
[----:B------:R-:W2:Y:S02]  /*8150*/  @!P0 SYNCS.PHASECHK.TRANS64 P0, [R0+URZ], R2 ;  /* 0x00000002000085a7 */ /* 0x000ea400080010ff */
[----:B--2---:R-:W-:Y:S05]  /*8160*/  @!P0 BRA `(.L_x_147) ;  /* 0xfffffffc00f08947 */ /* 0x004fea000383ffff */
[----:B------:R-:W-:Y:S05]  /*8170*/  BRA `(.L_x_148) ;  /* 0xffffffb400287947 */ /* 0x000fea000383ffff */
.L_x_51:
[----:B------:R-:W-:-:S07]  /*8180*/  MOV R0, UR5 ;  /* 0x0000000500007c02 */ /* 0x000fce0008000f00 */
.L_x_149:
[----:B-1----:R1:W2:Y:S02]  /*8190*/  SYNCS.PHASECHK.TRANS64.TRYWAIT P0, [R0+URZ], R2 ;  /* 0x00000002000075a7 */ /* 0x0022a400080011ff */
[----:B--2---:R-:W-:Y:S05]  /*81a0*/  @!P0 NANOSLEEP.SYNCS 0x989680 ;  /* 0x009896800000895d */ /* 0x004fea0003900000 */
[----:B------:R-:W2:Y:S02]  /*81b0*/  @!P0 SYNCS.PHASECHK.TRANS64 P0, [R0+URZ], R2 ;  /* 0x00000002000085a7 */ /* 0x000ea400080010ff */
[----:B--2---:R-:W-:Y:S05]  /*81c0*/  @!P0 BRA `(.L_x_149) ;  /* 0xfffffffc00f08947 */ /* 0x004fea000383ffff */
[----:B------:R-:W-:Y:S05]  /*81d0*/  BRA `(.L_x_150) ;  /* 0xffffffb400387947 */ /* 0x000fea000383ffff */
.L_x_52:
[----:B------:R-:W-:-:S07]  /*81e0*/  MOV R0, UR5 ;  /* 0x0000000500007c02 */ /* 0x000fce0008000f00 */
.L_x_151:
[----:B-1----:R1:W2:Y:S02]  /*81f0*/  SYNCS.PHASECHK.TRANS64.TRYWAIT P0, [R0+URZ], R2 ;  /* 0x00000002000075a7 */ /* 0x0022a400080011ff */
[----:B--2---:R-:W-:Y:S05]  /*8200*/  @!P0 NANOSLEEP.SYNCS 0x989680 ;  /* 0x009896800000895d */ /* 0x004fea0003900000 */
[----:B------:R-:W2:Y:S02]  /*8210*/  @!P0 SYNCS.PHASECHK.TRANS64 P0, [R0+URZ], R2 ;  /* 0x00000002000085a7 */ /* 0x000ea400080010ff */
[----:B--2---:R-:W-:Y:S05]  /*8220*/  @!P0 BRA `(.L_x_151) ;  /* 0xfffffffc00f08947 */ /* 0x004fea000383ffff */
[----:B------:R-:W-:Y:S05]  /*8230*/  BRA `(.L_x_152) ;  /* 0xffffffb400487947 */ /* 0x000fea000383ffff */
.L_x_53:
[----:B------:R-:W-:-:S07]  /*8240*/  MOV R0, UR5 ;  /* 0x0000000500007c02 */ /* 0x000fce0008000f00 */
.L_x_153:
[----:B-1----:R1:W2:Y:S02]  /*8250*/  SYNCS.PHASECHK.TRANS64.TRYWAIT P0, [R0+URZ], R2 ;  /* 0x00000002000075a7 */ /* 0x0022a400080011ff */
[----:B--2---:R-:W-:Y:S05]  /*8260*/  @!P0 NANOSLEEP.SYNCS 0x989680 ;  /* 0x009896800000895d */ /* 0x004fea0003900000 */
[----:B------:R-:W2:Y:S02]  /*8270*/  @!P0 SYNCS.PHASECHK.TRANS64 P0, [R0+URZ], R2 ;  /* 0x00000002000085a7 */ /* 0x000ea400080010ff */
[----:B--2---:R-:W-:Y:S05]  /*8280*/  @!P0 BRA `(.L_x_153) ;  /* 0xfffffffc00f08947 */ /* 0x004fea000383ffff */
[----:B------:R-:W-:Y:S05]  /*8290*/  BRA `(.L_x_154) ;  /* 0xffffffb400587947 */ /* 0x000fea000383ffff */
.L_x_54:
[----:B------:R-:W-:-:S07]  /*82a0*/  MOV R0, UR5 ;  /* 0x0000000500007c02 */ /* 0x000fce0008000f00 */
.L_x_155:
[----:B-1----:R1:W2:Y:S02]  /*82b0*/  SYNCS.PHASECHK.TRANS64.TRYWAIT P0, [R0+URZ], R2 ;  /* 0x00000002000075a7 */ /* 0x0022a400080011ff */
[----:B--2---:R-:W-:Y:S05]  /*82c0*/  @!P0 NANOSLEEP.SYNCS 0x989680 ;  /* 0x009896800000895d */ /* 0x004fea0003900000 */
[----:B------:R-:W2:Y:S02]  /*82d0*/  @!P0 SYNCS.PHASECHK.TRANS64 P0, [R0+URZ], R2 ;  /* 0x00000002000085a7 */ /* 0x000ea400080010ff */
[----:B--2---:R-:W-:Y:S05]  /*82e0*/  @!P0 BRA `(.L_x_155) ;  /* 0xfffffffc00f08947 */ /* 0x004fea000383ffff */
[----:B------:R-:W-:Y:S05]  /*82f0*/  BRA `(.L_x_156) ;  /* 0xffffffb400687947 */ /* 0x000fea000383ffff */
.L_x_55:
[----:B------:R-:W-:-:S07]  /*8300*/  MOV R0, UR5 ;  /* 0x0000000500007c02 */ /* 0x000fce0008000f00 */
.L_x_157:
[----:B-1----:R1:W2:Y:S02]  /*8310*/  SYNCS.PHASECHK.TRANS64.TRYWAIT P0, [R0+URZ], R2 ;  /* 0x00000002000075a7 */ /* 0x0022a400080011ff */
[----:B--2---:R-:W-:Y:S05]  /*8320*/  @!P0 NANOSLEEP.SYNCS 0x989680 ;  /* 0x009896800000895d */ /* 0x004fea0003900000 */
[----:B------:R-:W2:Y:S02]  /*8330*/  @!P0 SYNCS.PHASECHK.TRANS64 P0, [R0+URZ], R2 ;  /* 0x00000002000085a7 */ /* 0x000ea400080010ff */
[----:B--2---:R-:W-:Y:S05]  /*8340*/  @!P0 BRA `(.L_x_157) ;  /* 0xfffffffc00f08947 */ /* 0x004fea000383ffff */
[----:B------:R-:W-:Y:S05]  /*8350*/  BRA `(.L_x_158) ;  /* 0xffffffb400787947 */ /* 0x000fea000383ffff */
.L_x_56:
[----:B------:R-:W-:-:S07]  /*8360*/  MOV R0, UR5 ;  /* 0x0000000500007c02 */ /* 0x000fce0008000f00 */
.L_x_159:
[----:B-1----:R1:W2:Y:S02]  /*8370*/  SYNCS.PHASECHK.TRANS64.TRYWAIT P0, [R0+URZ], R2 ;  /* 0x00000002000075a7 */ /* 0x0022a400080011ff */
[----:B--2---:R-:W-:Y:S05]  /*8380*/  @!P0 NANOSLEEP.SYNCS 0x989680 ;  /* 0x009896800000895d */ /* 0x004fea0003900000 */
[----:B------:R-:W2:Y:S02]  /*8390*/  @!P0 SYNCS.PHASECHK.TRANS64 P0, [R0+URZ], R2 ;  /* 0x00000002000085a7 */ /* 0x000ea400080010ff */
[----:B--2---:R-:W-:Y:S05]  /*83a0*/  @!P0 BRA `(.L_x_159) ;  /* 0xfffffffc00f08947 */ /* 0x004fea000383ffff */
[----:B------:R-:W-:Y:S05]  /*83b0*/  BRA `(.L_x_160) ;  /* 0xffffffb400887947 */ /* 0x000fea000383ffff */
.L_x_57:
[----:B------:R-:W-:-:S07]  /*83c0*/  MOV R0, UR5 ;  /* 0x0000000500007c02 */ /* 0x000fce0008000f00 */
.L_x_161:
[----:B-1----:R1:W2:Y:S02]  /*83d0*/  SYNCS.PHASECHK.TRANS64.TRYWAIT P0, [R0+URZ], R2 ;  /* 0x00000002000075a7 */ /* 0x0022a400080011ff */
[----:B--2---:R-:W-:Y:S05]  /*83e0*/  @!P0 NANOSLEEP.SYNCS 0x989680 ;  /* 0x009896800000895d */ /* 0x004fea0003900000 */
[----:B------:R-:W2:Y:S02]  /*83f0*/  @!P0 SYNCS.PHASECHK.TRANS64 P0, [R0+URZ], R2 ;  /* 0x00000002000085a7 */ /* 0x000ea400080010ff */
[----:B--2---:R-:W-:Y:S05]  /*8400*/  @!P0 BRA `(.L_x_161) ;  /* 0xfffffffc00f08947 */ /* 0x004fea000383ffff */
[----:B------:R-:W-:Y:S05]  /*8410*/  BRA `(.L_x_162) ;  /* 0xffffffb400987947 */ /* 0x000fea000383ffff */
.L_x_58:
[----:B------:R-:W-:-:S07]  /*8420*/  MOV R0, UR5 ;  /* 0x0000000500007c02 */ /* 0x000fce0008000f00 */
.L_x_163:
[----:B-1----:R1:W2:Y:S02]  /*8430*/  SYNCS.PHASECHK.TRANS64.TRYWAIT P0, [R0+URZ], R2 ;  /* 0x00000002000075a7 */ /* 0x0022a400080011ff */
[----:B--2---:R-:W-:Y:S05]  /*8440*/  @!P0 NANOSLEEP.SYNCS 0x989680 ;  /* 0x009896800000895d */ /* 0x004fea0003900000 */
[----:B------:R-:W2:Y:S02]  /*8450*/  @!P0 SYNCS.PHASECHK.TRANS64 P0, [R0+URZ], R2 ;  /* 0x00000002000085a7 */ /* 0x000ea400080010ff */
[----:B--2---:R-:W-:Y:S05]  /*8460*/  @!P0 BRA `(.L_x_163) ;  /* 0xfffffffc00f08947 */ /* 0x004fea000383ffff */
[----:B------:R-:W-:Y:S05]  /*8470*/  BRA `(.L_x_164) ;  /* 0xffffffb400a87947 */ /* 0x000fea000383ffff */
.L_x_59:
[----:B------:R-:W-:-:S07]  /*8480*/  MOV R0, UR5 ;  /* 0x0000000500007c02 */ /* 0x000fce0008000f00 */
.L_x_165:
[----:B-1----:R1:W2:Y:S02]  /*8490*/  SYNCS.PHASECHK.TRANS64.TRYWAIT P0, [R0+URZ], R2 ;  /* 0x00000002000075a7 */ /* 0x0022a400080011ff */
[----:B--2---:R-:W-:Y:S05]  /*84a0*/  @!P0 NANOSLEEP.SYNCS 0x989680 ;  /* 0x009896800000895d */ /* 0x004fea0003900000 */
[----:B------:R-:W2:Y:S02]  /*84b0*/  @!P0 SYNCS.PHASECHK.TRANS64 P0, [R0+URZ], R2 ;  /* 0x00000002000085a7 */ /* 0x000ea400080010ff */
[----:B--2---:R-:W-:Y:S05]  /*84c0*/  @!P0 BRA `(.L_x_165) ;  /* 0xfffffffc00f08947 */ /* 0x004fea000383ffff */
[----:B------:R-:W-:Y:S05]  /*84d0*/  BRA `(.L_x_166) ;  /* 0xffffffb400b87947 */ /* 0x000fea000383ffff */
.L_x_62:
[----:B------:R-:W-:-:S07]  /*84e0*/  MOV R4, UR4 ;  /* 0x0000000400047c02 */ /* 0x000fce0008000f00 */
.L_x_167:
[----:B--2---:R2:W3:Y:S02]  /*84f0*/  SYNCS.PHASECHK.TRANS64.TRYWAIT P1, [R4+URZ+0x1d8], R6 ;  /* 0x0001d806040075a7 */ /* 0x0044e400080211ff */
[----:B---3--:R-:W-:Y:S05]  /*8500*/  @!P1 NANOSLEEP.SYNCS 0x989680 ;  /* 0x009896800000995d */ /* 0x008fea0003900000 */
[----:B------:R-:W3:Y:S02]  /*8510*/  @!P1 SYNCS.PHASECHK.TRANS64 P1, [R4+URZ+0x1d8], R6 ;  /* 0x0001d806040095a7 */ /* 0x000ee400080210ff */
[----:B---3--:R-:W-:Y:S05]  /*8520*/  @!P1 BRA `(.L_x_167) ;  /* 0xfffffffc00f09947 */ /* 0x008fea000383ffff */
[----:B------:R-:W-:Y:S05]  /*8530*/  BRA `(.L_x_168) ;  /* 0xffffffb800287947 */ /* 0x000fea000383ffff */
.L_x_63:
[----:B--2---:R-:W-:-:S07]  /*8540*/  MOV R4, UR4 ;  /* 0x0000000400047c02 */ /* 0x004fce0008000f00 */
.L_x_169:
[----:B--2---:R2:W3:Y:S02]  /*8550*/  SYNCS.PHASECHK.TRANS64.TRYWAIT P1, [R4+URZ+0x1d0], R5 ;  /* 0x0001d005040075a7 */ /* 0x0044e400080211ff */
[----:B---3--:R-:W-:Y:S05]  /*8560*/  @!P1 NANOSLEEP.SYNCS 0x989680 ;  /* 0x009896800000995d */ /* 0x008fea0003900000 */
[----:B------:R-:W3:Y:S02]  /*8570*/  @!P1 SYNCS.PHASECHK.TRANS64 P1, [R4+URZ+0x1d0], R5 ;  /* 0x0001d005040095a7 */ /* 0x000ee400080210ff */
[----:B---3--:R-:W-:Y:S05]  /*8580*/  @!P1 BRA `(.L_x_169) ;  /* 0xfffffffc00f09947 */ /* 0x008fea000383ffff */
[----:B------:R-:W-:Y:S05]  /*8590*/  BRA `(.L_x_170) ;  /* 0xffffffb800307947 */ /* 0x000fea000383ffff */
.L_x_71:
[----:B------:R-:W-:-:S07]  /*85a0*/  MOV R0, UR18 ;  /* 0x0000001200007c02 */ /* 0x000fce0008000f00 */
.L_x_171:
[----:B-1----:R1:W2:Y:S02]  /*85b0*/  SYNCS.PHASECHK.TRANS64.TRYWAIT P0, [R0+URZ+0x1d0], R4 ;  /* 0x0001d004000075a7 */ /* 0x0022a400080011ff */
[----:B--2---:R-:W-:Y:S05]  /*85c0*/  @!P0 NANOSLEEP.SYNCS 0x989680 ;  /* 0x009896800000895d */ /* 0x004fea0003900000 */
[----:B------:R-:W2:Y:S02]  /*85d0*/  @!P0 SYNCS.PHASECHK.TRANS64 P0, [R0+URZ+0x1d0], R4 ;  /* 0x0001d004000085a7 */ /* 0x000ea400080010ff */
[----:B--2---:R-:W-:Y:S05]  /*85e0*/  @!P0 BRA `(.L_x_171) ;  /* 0xfffffffc00f08947 */ /* 0x004fea000383ffff */
[----:B------:R-:W-:Y:S05]  /*85f0*/  BRA `(.L_x_172) ;  /* 0xffffffbc00a87947 */ /* 0x000fea000383ffff */
.L_x_72:
[----:B------:R-:W-:-:S07]  /*8600*/  MOV R4, UR22 ;  /* 0x0000001600047c02 */ /* 0x000fce0008000f00 */
.L_x_173:
[----:B-1----:R1:W2:Y:S02]  /*8610*/  SYNCS.PHASECHK.TRANS64.TRYWAIT P0, [R4+URZ+0x1f0], R0 ;  /* 0x0001f000040075a7 */ /* 0x0022a400080011ff */
[----:B--2---:R-:W-:Y:S05]  /*8620*/  @!P0 NANOSLEEP.SYNCS 0x989680 ;  /* 0x009896800000895d */ /* 0x004fea0003900000 */
[----:B------:R-:W2:Y:S02]  /*8630*/  @!P0 SYNCS.PHASECHK.TRANS64 P0, [R4+URZ+0x1f0], R0 ;  /* 0x0001f000040085a7 */ /* 0x000ea400080010ff */
[----:B--2---:R-:W-:Y:S05]  /*8640*/  @!P0 BRA `(.L_x_173) ;  /* 0xfffffffc00f08947 */ /* 0x004fea000383ffff */
[----:B------:R-:W-:Y:S05]  /*8650*/  BRA `(.L_x_174) ;  /* 0xffffffbc00c47947 */ /* 0x000fea000383ffff */
.L_x_75:
[----:B-1----:R-:W-:Y:S07]  /*8660*/  MOV R0, UR16 ;  /* 0x0000001000007c02 */ /* 0x002fee0008000f00 */
.L_x_175:
[----:B-1----:R1:W2:Y:S02]  /*8670*/  SYNCS.PHASECHK.TRANS64.TRYWAIT P0, [R0+URZ], R5 ;  /* 0x00000005000075a7 */ /* 0x0022a400080011ff */
[----:B--2---:R-:W-:Y:S05]  /*8680*/  @!P0 NANOSLEEP.SYNCS 0x989680 ;  /* 0x009896800000895d */ /* 0x004fea0003900000 */
[----:B------:R-:W2:Y:S02]  /*8690*/  @!P0 SYNCS.PHASECHK.TRANS64 P0, [R0+URZ], R5 ;  /* 0x00000005000085a7 */ /* 0x000ea400080010ff */
[----:B--2---:R-:W-:Y:S05]  /*86a0*/  @!P0 BRA `(.L_x_175) ;  /* 0xfffffffc00f08947 */ /* 0x004fea000383ffff */
[----:B------:R-:W-:Y:S05]  /*86b0*/  BRA `(.L_x_74) ;  /* 0xffffffbc00e87947 */ /* 0x000fea000383ffff */
.L_x_78:
[----:B------:R-:W-:-:S07]  /*86c0*/  MOV R0, UR4 ;  /* 0x0000000400007c02 */ /* 0x000fce0008000f00 */
.L_x_176:
[----:B-1----:R1:W3:Y:S02]  /*86d0*/  SYNCS.PHASECHK.TRANS64.TRYWAIT P0, [R0+URZ], R2 ;  /* 0x00000002000075a7 */ /* 0x0022e400080011ff */
[----:B---3--:R-:W-:Y:S05]  /*86e0*/  @!P0 NANOSLEEP.SYNCS 0x989680 ;  /* 0x009896800000895d */ /* 0x008fea0003900000 */
[----:B------:R-:W3:Y:S02]  /*86f0*/  @!P0 SYNCS.PHASECHK.TRANS64 P0, [R0+URZ], R2 ;  /* 0x00000002000085a7 */ /* 0x000ee400080010ff */
[----:B---3--:R-:W-:Y:S05]  /*8700*/  @!P0 BRA `(.L_x_176) ;  /* 0xfffffffc00f08947 */ /* 0x008fea000383ffff */
[----:B------:R-:W-:Y:S05]  /*8710*/  BRA `(.L_x_177) ;  /* 0xffffffc000b47947 */ /* 0x000fea000383ffff */
.L_x_79:
[----:B------:R-:W-:-:S07]  /*8720*/  MOV R0, UR4 ;  /* 0x0000000400007c02 */ /* 0x000fce0008000f00 */
.L_x_178:
[----:B-1----:R1:W2:Y:S02]  /*8730*/  SYNCS.PHASECHK.TRANS64.TRYWAIT P0, [R0+URZ], R2 ;  /* 0x00000002000075a7 */ /* 0x0022a400080011ff */
[----:B--2---:R-:W-:Y:S05]  /*8740*/  @!P0 NANOSLEEP.SYNCS 0x989680 ;  /* 0x009896800000895d */ /* 0x004fea0003900000 */
[----:B------:R-:W2:Y:S02]  /*8750*/  @!P0 SYNCS.PHASECHK.TRANS64 P0, [R0+URZ], R2 ;  /* 0x00000002000085a7 */ /* 0x000ea400080010ff */
[----:B--2---:R-:W-:Y:S05]  /*8760*/  @!P0 BRA `(.L_x_178) ;  /* 0xfffffffc00f08947 */ /* 0x004fea000383ffff */
[----:B------:R-:W-:Y:S05]  /*8770*/  BRA `(.L_x_179) ;  /* 0xffffffc000c07947 */ /* 0x000fea000383ffff */
.L_x_84:
[----:B------:R-:W-:Y:S07]  /*8780*/  MOV R0, UR28 ;  /* 0x0000001c00007c02 */ /* 0x000fee0008000f00 */
.L_x_180:
[----:B--2---:R2:W3:Y:S02]  /*8790*/  SYNCS.PHASECHK.TRANS64.TRYWAIT P0, [R0+URZ+0x1d0], R3 ;  /* 0x0001d003000075a7 */ /* 0x0044e400080011ff */
[----:B---3--:R-:W-:Y:S05]  /*87a0*/  @!P0 NANOSLEEP.SYNCS 0x989680 ;  /* 0x009896800000895d */ /* 0x008fea0003900000 */
[----:B------:R-:W3:Y:S02]  /*87b0*/  @!P0 SYNCS.PHASECHK.TRANS64 P0, [R0+URZ+0x1d0], R3 ;  /* 0x0001d003000085a7 */ /* 0x000ee400080010ff */
[----:B---3--:R-:W-:Y:S05]  /*87c0*/  @!P0 BRA `(.L_x_180) ;  /* 0xfffffffc00f08947 */ /* 0x008fea000383ffff */
[----:B------:R-:W-:Y:S05]  /*87d0*/  BRA `(.L_x_181) ;  /* 0xffffffc400e87947 */ /* 0x000fea000383ffff */
.L_x_87:
[----:B------:R-:W-:Y:S07]  /*87e0*/  MOV R0, UR28 ;  /* 0x0000001c00007c02 */ /* 0x000fee0008000f00 */
.L_x_182:
[----:B--2---:R2:W3:Y:S02]  /*87f0*/  SYNCS.PHASECHK.TRANS64.TRYWAIT P3, [R0+URZ+0x1c8], R12 ;  /* 0x0001c80c000075a7 */ /* 0x0044e400080611ff */
[----:B---3--:R-:W-:Y:S05]  /*8800*/  @!P3 NANOSLEEP.SYNCS 0x989680 ;  /* 0x009896800000b95d */ /* 0x008fea0003900000 */
[----:B------:R-:W3:Y:S02]  /*8810*/  @!P3 SYNCS.PHASECHK.TRANS64 P3, [R0+URZ+0x1c8], R12 ;  /* 0x0001c80c0000b5a7 */ /* 0x000ee400080610ff */
[----:B---3--:R-:W-:Y:S05]  /*8820*/  @!P3 BRA `(.L_x_182) ;  /* 0xfffffffc00f0b947 */ /* 0x008fea000383ffff */
[----:B------:R-:W-:Y:S05]  /*8830*/  BRA `(.L_x_86) ;  /* 0xffffffcc00447947 */ /* 0x000fea000383ffff */
.L_x_90:
[----:B--2---:R-:W-:Y:S07]  /*8840*/  MOV R0, UR28 ;  /* 0x0000001c00007c02 */ /* 0x004fee0008000f00 */
.L_x_183:
[----:B--2---:R2:W3:Y:S02]  /*8850*/  SYNCS.PHASECHK.TRANS64.TRYWAIT P0, [R0+URZ+0x1b8], R3 ;  /* 0x0001b803000075a7 */ /* 0x0044e400080011ff */
[----:B---3--:R-:W-:Y:S05]  /*8860*/  @!P0 NANOSLEEP.SYNCS 0x989680 ;  /* 0x009896800000895d */ /* 0x008fea0003900000 */
[----:B------:R-:W3:Y:S02]  /*8870*/  @!P0 SYNCS.PHASECHK.TRANS64 P0, [R0+URZ+0x1b8], R3 ;  /* 0x0001b803000085a7 */ /* 0x000ee400080010ff */
[----:B---3--:R-:W-:Y:S05]  /*8880*/  @!P0 BRA `(.L_x_183) ;  /* 0xfffffffc00f08947 */ /* 0x008fea000383ffff */
[----:B------:R-:W-:Y:S05]  /*8890*/  BRA `(.L_x_184) ;  /* 0xffffffcc00907947 */ /* 0x000fea000383ffff */
.L_x_93:
[----:B------:R-:W-:Y:S07]  /*88a0*/  MOV R0, UR43 ;  /* 0x0000002b00007c02 */ /* 0x000fee0008000f00 */
.L_x_185:
[----:B-1----:R1:W2:Y:S02]  /*88b0*/  SYNCS.PHASECHK.TRANS64.TRYWAIT P0, [R0+URZ+0x1d0], R2 ;  /* 0x0001d002000075a7 */ /* 0x0022a400080011ff */
[----:B--2---:R-:W-:Y:S05]  /*88c0*/  @!P0 NANOSLEEP.SYNCS 0x989680 ;  /* 0x009896800000895d */ /* 0x004fea0003900000 */
[----:B------:R-:W2:Y:S02]  /*88d0*/  @!P0 SYNCS.PHASECHK.TRANS64 P0, [R0+URZ+0x1d0], R2 ;  /* 0x0001d002000085a7 */ /* 0x000ea400080010ff */
[----:B--2---:R-:W-:Y:S05]  /*88e0*/  @!P0 BRA `(.L_x_185) ;  /* 0xfffffffc00f08947 */ /* 0x004fea000383ffff */
[----:B------:R-:W-:Y:S05]  /*88f0*/  BRA `(.L_x_186) ;  /* 0xffffffd400347947 */ /* 0x000fea000383ffff */
.L_x_104:
[----:B-1----:R-:W-:Y:S04]  /*8900*/  MOV R3, UR43 ;  /* 0x0000002b00037c02 */ /* 0x002fe80008000f00 */
[----:B------:R1:W2:Y:S03]  /*8910*/  SYNCS.PHASECHK.TRANS64.TRYWAIT P1, [R3+URZ+0x1b0], R4 ;  /* 0x0001b004030075a7 */ /* 0x0002a600080211ff */
[----:B--2---:R-:W-:Y:S05]  /*8920*/  @!P1 NANOSLEEP.SYNCS 0x989680 ;  /* 0x009896800000995d */ /* 0x004fea0003900000 */
[----:B------:R-:W2:Y:S02]  /*8930*/  @!P1 SYNCS.PHASECHK.TRANS64 P1, [R3+URZ+0x1b0], R4 ;  /* 0x0001b004030095a7 */ /* 0x000ea400080210ff */
[----:B--2---:R-:W-:Y:S05]  /*8940*/  @!P1 BRA `(.L_x_104) ;  /* 0xfffffffc00ec9947 */ /* 0x004fea000383ffff */
[----:B------:R-:W-:Y:S05]  /*8950*/  BRA `(.L_x_103) ;  /* 0xffffffe000707947 */ /* 0x000fea000383ffff */
.L_x_106:
[----:B-1----:R1:W2:Y:S02]  /*8960*/  SYNCS.PHASECHK.TRANS64.TRYWAIT P1, [R22+URZ+0x1e0], R0 ;  /* 0x0001e000160075a7 */ /* 0x0022a400080211ff */
[----:B--2---:R-:W-:Y:S05]  /*8970*/  @!P1 NANOSLEEP.SYNCS 0x989680 ;  /* 0x009896800000995d */ /* 0x004fea0003900000 */
[----:B------:R-:W2:Y:S02]  /*8980*/  @!P1 SYNCS.PHASECHK.TRANS64 P1, [R22+URZ+0x1e0], R0 ;  /* 0x0001e000160095a7 */ /* 0x000ea400080210ff */
[----:B--2---:R-:W-:Y:S05]  /*8990*/  @!P1 BRA `(.L_x_106) ;  /* 0xfffffffc00f09947 */ /* 0x004fea000383ffff */
[----:B------:R-:W-:Y:S05]  /*89a0*/  BRA `(.L_x_105) ;  /* 0xffffffe000b07947 */ /* 0x000fea000383ffff */
        .weak           $__internal_0_$__cuda_sm10x_tcgen05_guardrail_trap_col_being_dealloced_not_returned_by_alloc
        .type           $__internal_0_$__cuda_sm10x_tcgen05_guardrail_trap_col_being_dealloced_not_returned_by_alloc,@function
        .size           $__internal_0_$__cuda_sm10x_tcgen05_guardrail_trap_col_being_dealloced_not_returned_by_alloc,($__internal_1_$__cuda_sm10x_tcgen05_guardrail_trap_phase_invalid_during_alloc - $__internal_0_$__cuda_sm10x_tcgen05_guardrail_trap_col_being_dealloced_not_returned_by_alloc)
$__internal_0_$__cuda_sm10x_tcgen05_guardrail_trap_col_being_dealloced_not_returned_by_alloc:
[----:B------:R-:W-:Y:S05]  /*89b0*/  BPT.TRAP 0x1 ;  /* 0x000000040000795c */ /* 0x000fea0000300000 */
[----:B------:R-:W-:-:S04]  /*89c0*/  HFMA2 R3, -RZ, RZ, 0, 0 ;  /* 0x00000000ff037431 */ /* 0x000fc800000001ff */
[----:B------:R-:W-:Y:S05]  /*89d0*/  RET.REL.NODEC R2 `(_ZN7cutlass13device_kernelINS_4conv6kernel13ConvUniversalINS1_16ConvProblemShapeILNS1_8OperatorE1ELi3EEENS1_10collective14CollectiveConvINS1_47MainloopSm100TmaUmmaWarpSpecializedImplicitGemmILS5_1ELi27ELi3ELi1ELi2EN4cute5tupleIJNSA_1CILi1EEESD_SD_EEEEENSB_IJNSC_ILi64EEESG_NSB_IJSG_EEEEEENS_12float_e4m3_tESJ_NSA_8TiledMMAINSA_8MMA_AtomIJNSA_10MMA_TraitsINSA_19SM100_MMA_F8F6F4_SSEJSJ_SJ_fSG_SG_NSA_17integral_constantINSA_4UMMA5MajorELSQ_0EEENSO_ISQ_LSQ_1EEENSO_INSP_7ScaleInELST_0EEESU_EEEEEENSA_6LayoutISE_NSB_IJNSC_ILi0EEESY_SY_EEEEENSB_IJNSA_10UnderscoreES11_S11_EEEEENS7_6detail27Sm100ImplicitGemmTileTraitsINSA_20SM90_TMA_LOAD_IM2COLENSA_14ComposedLayoutINSA_7SwizzleILi2ELi4ELi3EEENSA_18smem_ptr_flag_bitsILi8EEENSX_INSB_IJNSC_ILi8EEESG_EEENSB_IJSG_SD_EEEEEEEvEENS15_INSA_13SM90_TMA_LOADENS17_IS19_S1B_NSX_INSB_IJSG_S1C_EEENSB_IJSD_SG_EEEEEEEvEEEENS_8epilogue10collective18CollectiveEpilogueINS1P_23Sm100TmaWarpSpecializedILi1ELi1ELi32ELb0ELb0EEEJSI_NSB_IJNSX_ISG_SD_EES1U_EEESJ_NSB_IJNSB_IJllllEEESD_SY_EEESJ_S1X_NS1P_6fusion15FusionCallbacksIS1T_NS1Y_17LinearCombinationISJ_fSJ_fLNS_15FloatRoundStyleE2EEESI_S1V_JEEENSA_5SM1004TMEM4LOAD26SM100_TMEM_LOAD_16dp32b32xES16_S1G_NSA_39AutoVectorizingCopyWithAssumedAlignmentILi128EEENSA_21SM90_TMA_STORE_IM2COLES1G_S29_S29_EEEvvEEEEvNT_6ParamsE) ;  /* 0xffffff7402887950 */ /* 0x000fea0003c3ffff */
        .weak           $__internal_1_$__cuda_sm10x_tcgen05_guardrail_trap_phase_invalid_during_alloc
        .type           $__internal_1_$__cuda_sm10x_tcgen05_guardrail_trap_phase_invalid_during_alloc,@function
        .size           $__internal_1_$__cuda_sm10x_tcgen05_guardrail_trap_phase_invalid_during_alloc,($__internal_2_$__cuda_sm10x_tcgen05_guardrail_trap_unallocated_columns_being_dealloced - $__internal_1_$__cuda_sm10x_tcgen05_guardrail_trap_phase_invalid_during_alloc)
$__internal_1_$__cuda_sm10x_tcgen05_guardrail_trap_phase_invalid_during_alloc:
[----:B------:R-:W-:Y:S05]  /*89e0*/  BPT.TRAP 0x1 ;  /* 0x000000040000795c */ /* 0x000fea0000300000 */
[----:B------:R-:W-:-:S04]  /*89f0*/  MOV R3, 0x0 ;  /* 0x0000000000037802 */ /* 0x000fc80000000f00 */
[----:B------:R-:W-:Y:S05]  /*8a00*/  RET.REL.NODEC R2 `(_ZN7cutlass13device_kernelINS_4conv6kernel13ConvUniversalINS1_16ConvProblemShapeILNS1_8OperatorE1ELi3EEENS1_10collective14CollectiveConvINS1_47MainloopSm100TmaUmmaWarpSpecializedImplicitGemmILS5_1ELi27ELi3ELi1ELi2EN4cute5tupleIJNSA_1CILi1EEESD_SD_EEEEENSB_IJNSC_ILi64EEESG_NSB_IJSG_EEEEEENS_12float_e4m3_tESJ_NSA_8TiledMMAINSA_8MMA_AtomIJNSA_10MMA_TraitsINSA_19SM100_MMA_F8F6F4_SSEJSJ_SJ_fSG_SG_NSA_17integral_constantINSA_4UMMA5MajorELSQ_0EEENSO_ISQ_LSQ_1EEENSO_INSP_7ScaleInELST_0EEESU_EEEEEENSA_6LayoutISE_NSB_IJNSC_ILi0EEESY_SY_EEEEENSB_IJNSA_10UnderscoreES11_S11_EEEEENS7_6detail27Sm100ImplicitGemmTileTraitsINSA_20SM90_TMA_LOAD_IM2COLENSA_14ComposedLayoutINSA_7SwizzleILi2ELi4ELi3EEENSA_18smem_ptr_flag_bitsILi8EEENSX_INSB_IJNSC_ILi8EEESG_EEENSB_IJSG_SD_EEEEEEEvEENS15_INSA_13SM90_TMA_LOADENS17_IS19_S1B_NSX_INSB_IJSG_S1C_EEENSB_IJSD_SG_EEEEEEEvEEEENS_8epilogue10collective18CollectiveEpilogueINS1P_23Sm100TmaWarpSpecializedILi1ELi1ELi32ELb0ELb0EEEJSI_NSB_IJNSX_ISG_SD_EES1U_EEESJ_NSB_IJNSB_IJllllEEESD_SY_EEESJ_S1X_NS1P_6fusion15FusionCallbacksIS1T_NS1Y_17LinearCombinationISJ_fSJ_fLNS_15FloatRoundStyleE2EEESI_S1V_JEEENSA_5SM1004TMEM4LOAD26SM100_TMEM_LOAD_16dp32b32xES16_S1G_NSA_39AutoVectorizingCopyWithAssumedAlignmentILi128EEENSA_21SM90_TMA_STORE_IM2COLES1G_S29_S29_EEEvvEEEEvNT_6ParamsE) ;  /* 0xffffff74027c7950 */ /* 0x000fea0003c3ffff */
        .weak           $__internal_2_$__cuda_sm10x_tcgen05_guardrail_trap_unallocated_columns_being_dealloced
        .type           $__internal_2_$__cuda_sm10x_tcgen05_guardrail_trap_unallocated_columns_being_dealloced,@function
        .size           $__internal_2_$__cuda_sm10x_tcgen05_guardrail_trap_unallocated_columns_being_dealloced,(.L_x_188 - $__internal_2_$__cuda_sm10x_tcgen05_guardrail_trap_unallocated_columns_being_dealloced)
$__internal_2_$__cuda_sm10x_tcgen05_guardrail_trap_unallocated_columns_being_dealloced:
[----:B------:R-:W-:Y:S05]  /*8a10*/  BPT.TRAP 0x1 ;  /* 0x000000040000795c */ /* 0x000fea0000300000 */
[----:B------:R-:W-:-:S04]  /*8a20*/  HFMA2 R3, -RZ, RZ, 0, 0 ;  /* 0x00000000ff037431 */ /* 0x000fc800000001ff */
[----:B------:R-:W-:Y:S05]  /*8a30*/  RET.REL.NODEC R2 `(_ZN7cutlass13device_kernelINS_4conv6kernel13ConvUniversalINS1_16ConvProblemShapeILNS1_8OperatorE1ELi3EEENS1_10collective14CollectiveConvINS1_47MainloopSm100TmaUmmaWarpSpecializedImplicitGemmILS5_1ELi27ELi3ELi1ELi2EN4cute5tupleIJNSA_1CILi1EEESD_SD_EEEEENSB_IJNSC_ILi64EEESG_NSB_IJSG_EEEEEENS_12float_e4m3_tESJ_NSA_8TiledMMAINSA_8MMA_AtomIJNSA_10MMA_TraitsINSA_19SM100_MMA_F8F6F4_SSEJSJ_SJ_fSG_SG_NSA_17integral_constantINSA_4UMMA5MajorELSQ_0EEENSO_ISQ_LSQ_1EEENSO_INSP_7ScaleInELST_0EEESU_EEEEEENSA_6LayoutISE_NSB_IJNSC_ILi0EEESY_SY_EEEEENSB_IJNSA_10UnderscoreES11_S11_EEEEENS7_6detail27Sm100ImplicitGemmTileTraitsINSA_20SM90_TMA_LOAD_IM2COLENSA_14ComposedLayoutINSA_7SwizzleILi2ELi4ELi3EEENSA_18smem_ptr_flag_bitsILi8EEENSX_INSB_IJNSC_ILi8EEESG_EEENSB_IJSG_SD_EEEEEEEvEENS15_INSA_13SM90_TMA_LOADENS17_IS19_S1B_NSX_INSB_IJSG_S1C_EEENSB_IJSD_SG_EEEEEEEvEEEENS_8epilogue10collective18CollectiveEpilogueINS1P_23Sm100TmaWarpSpecializedILi1ELi1ELi32ELb0ELb0EEEJSI_NSB_IJNSX_ISG_SD_EES1U_EEESJ_NSB_IJNSB_IJllllEEESD_SY_EEESJ_S1X_NS1P_6fusion15FusionCallbacksIS1T_NS1Y_17LinearCombinationISJ_fSJ_fLNS_15FloatRoundStyleE2EEESI_S1V_JEEENSA_5SM1004TMEM4LOAD26SM100_TMEM_LOAD_16dp32b32xES16_S1G_NSA_39AutoVectorizingCopyWithAssumedAlignmentILi128EEENSA_21SM90_TMA_STORE_IM2COLES1G_S29_S29_EEEvvEEEEvNT_6ParamsE) ;  /* 0xffffff7402707950 */ /* 0x000fea0003c3ffff */
.L_x_187:
[----:B------:R-:W-:-:S00]  /*8a40*/  BRA `(.L_x_187) ;  /* 0xfffffffc00fc7947 */ /* 0x000fc0000383ffff */
[----:B------:R-:W-:-:S00]  /*8a50*/  NOP ;  /* 0x0000000000007918 */ /* 0x000fc00000000000 */
        /* <DEDUP_REMOVED lines=10> */
.L_x_188:


//--------------------- .nv.global.init           --------------------------
	.section	.nv.global.init,"aw",@progbits
.nv.global.init:
	.type		$str$29,@object
	.size		$str$29,($str$30 - $str$29)
$str$29:
        /*0000*/ 	.byte	0x28, 0x61, 0x64, 0x64, 0x72, 0x65, 0x73, 0x73, 0x20, 0x26, 0x20, 0x6d, 0x61, 0x73, 0x6b, 0x29
        /*0010*/ 	.byte	0x20, 0x3d, 0x3d, 0x20, 0x30, 0x00
	.type		$str$30,@object
	.size		$str$30,($str$28 - $str$30)
$str$30:
        /*0016*/ 	.byte	0x2f, 0x74, 0x6d, 0x70, 0x2f, 0x63, 0x75, 0x74, 0x6c, 0x61, 0x73, 0x73, 0x5f, 0x73, 0x77, 0x65
        /*0026*/ 	.byte	0x65, 0x70, 0x5f, 0x73, 0x72, 0x63, 0x2f, 0x69, 0x6e, 0x63, 0x6c, 0x75, 0x64, 0x65, 0x2f, 0x63
        /*0036*/ 	.byte	0x75, 0x74, 0x65, 0x2f, 0x70, 0x6f, 0x69, 0x6e, 0x74, 0x65, 0x72, 0x5f, 0x66, 0x6c, 0x61, 0x67
        /*0046*/ 	.byte	0x67, 0x65, 0x64, 0x2e, 0x68, 0x70, 0x70, 0x00
	.type		$str$28,@object
	.size		$str$28,($str$27 - $str$28)
$str$28:
        /*004e*/ 	.byte	0x2f, 0x74, 0x6d, 0x70, 0x2f, 0x63, 0x75, 0x74, 0x6c, 0x61, 0x73, 0x73, 0x5f, 0x73, 0x77, 0x65
        /*005e*/ 	.byte	0x65, 0x70, 0x5f, 0x73, 0x72, 0x63, 0x2f, 0x69, 0x6e, 0x63, 0x6c, 0x75, 0x64, 0x65, 0x2f, 0x63
        /*006e*/ 	.byte	0x75, 0x74, 0x65, 0x2f, 0x61, 0x74, 0x6f, 0x6d, 0x2f, 0x63, 0x6f, 0x70, 0x79, 0x5f, 0x74, 0x72
        /*007e*/ 	.byte	0x61, 0x69, 0x74, 0x73, 0x5f, 0x73, 0x6d, 0x31, 0x30, 0x30, 0x2e, 0x68, 0x70, 0x70, 0x00
	.type		$str$27,@object
	.size		$str$27,(__unnamed_1 - $str$27)
$str$27:
        /*008d*/ 	.byte	0x28, 0x28, 0x75, 0x69, 0x6e, 0x74, 0x33, 0x32, 0x5f, 0x74, 0x28, 0x74, 0x68, 0x72, 0x65, 0x61
        /*009d*/ 	.byte	0x64, 0x49, 0x64, 0x78, 0x2e, 0x78, 0x29, 0x20, 0x2f, 0x20, 0x33, 0x32, 0x29, 0x20, 0x25, 0x20
        /*00ad*/ 	.byte	0x34, 0x29, 0x20, 0x3d, 0x3d, 0x20, 0x28, 0x28, 0x28, 0x74, 0x6d, 0x65, 0x6d, 0x5f, 0x61, 0x64
        /*00bd*/ 	.byte	0x64, 0x72, 0x20, 0x3e, 0x3e, 0x20, 0x31, 0x36, 0x29, 0x20, 0x2f, 0x20, 0x33, 0x32, 0x29, 0x20
        /*00cd*/ 	.byte	0x25, 0x20, 0x34, 0x29, 0x00
	.type		__unnamed_1,@object
	.size		__unnamed_1,(__unnamed_2 - __unnamed_1)
__unnamed_1:
        /*00d2*/ 	.byte	0x61, 0x75, 0x74, 0x6f, 0x20, 0x63, 0x75, 0x74, 0x65, 0x3a, 0x3a, 0x61, 0x73, 0x5f, 0x70, 0x6f
        /* <DEDUP_REMOVED lines=24> */
        /*0262*/ 	.byte	0x3c, 0x34, 0x30, 0x39, 0x36, 0x3e, 0x3e, 0x3e, 0x3e, 0x5d, 0x00
	.type		__unnamed_2,@object
	.size		__unnamed_2,(.L_2 - __unnamed_2)
__unnamed_2:
        /* <DEDUP_REMOVED lines=40> */
        /*04ed*/ 	.byte	0x74, 0x65, 0x3a, 0x3a, 0x43, 0x3c, 0x30, 0x3e, 0x3e, 0x3e, 0x3e, 0x5d, 0x00
.L_2:


//--------------------- .nv.shared._ZN7cutlass13device_kernelINS_4conv6kernel13ConvUniversalINS1_16ConvProblemShapeILNS1_8OperatorE1ELi3EEENS1_10collective14CollectiveConvINS1_47MainloopSm100TmaUmmaWarpSpecializedImplicitGemmILS5_1ELi27ELi3ELi1ELi2EN4cute5tupleIJNSA_1CILi1EEESD_SD_EEEEENSB_IJNSC_ILi64EEESG_NSB_IJSG_EEEEEENS_12float_e4m3_tESJ_NSA_8TiledMMAINSA_8MMA_AtomIJNSA_10MMA_TraitsINSA_19SM100_MMA_F8F6F4_SSEJSJ_SJ_fSG_SG_NSA_17integral_constantINSA_4UMMA5MajorELSQ_0EEENSO_ISQ_LSQ_1EEENSO_INSP_7ScaleInELST_0EEESU_EEEEEENSA_6LayoutISE_NSB_IJNSC_ILi0EEESY_SY_EEEEENSB_IJNSA_10UnderscoreES11_S11_EEEEENS7_6detail27Sm100ImplicitGemmTileTraitsINSA_20SM90_TMA_LOAD_IM2COLENSA_14ComposedLayoutINSA_7SwizzleILi2ELi4ELi3EEENSA_18smem_ptr_flag_bitsILi8EEENSX_INSB_IJNSC_ILi8EEESG_EEENSB_IJSG_SD_EEEEEEEvEENS15_INSA_13SM90_TMA_LOADENS17_IS19_S1B_NSX_INSB_IJSG_S1C_EEENSB_IJSD_SG_EEEEEEEvEEEENS_8epilogue10collective18CollectiveEpilogueINS1P_23Sm100TmaWarpSpecializedILi1ELi1ELi32ELb0ELb0EEEJSI_NSB_IJNSX_ISG_SD_EES1U_EEESJ_NSB_IJNSB_IJllllEEESD_SY_EEESJ_S1X_NS1P_6fusion15FusionCallbacksIS1T_NS1Y_17LinearCombinationISJ_fSJ_fLNS_15FloatRoundStyleE2EEESI_S1V_JEEENSA_5SM1004TMEM4LOAD26SM100_TMEM_LOAD_16dp32b32xES16_S1G_NSA_39AutoVectorizingCopyWithAssumedAlignmentILi128EEENSA_21SM90_TMA_STORE_IM2COLES1G_S29_S29_EEEvvEEEEvNT_6ParamsE --------------------------
	.section	.nv.shared._ZN7cutlass13device_kernelINS_4conv6kernel13ConvUniversalINS1_16ConvProblemShapeILNS1_8OperatorE1ELi3EEENS1_10collective14CollectiveConvINS1_47MainloopSm100TmaUmmaWarpSpecializedImplicitGemmILS5_1ELi27ELi3ELi1ELi2EN4cute5tupleIJNSA_1CILi1EEESD_SD_EEEEENSB_IJNSC_ILi64EEESG_NSB_IJSG_EEEEEENS_12float_e4m3_tESJ_NSA_8TiledMMAINSA_8MMA_AtomIJNSA_10MMA_TraitsINSA_19SM100_MMA_F8F6F4_SSEJSJ_SJ_fSG_SG_NSA_17integral_constantINSA_4UMMA5MajorELSQ_0EEENSO_ISQ_LSQ_1EEENSO_INSP_7ScaleInELST_0EEESU_EEEEEENSA_6LayoutISE_NSB_IJNSC_ILi0EEESY_SY_EEEEENSB_IJNSA_10UnderscoreES11_S11_EEEEENS7_6detail27Sm100ImplicitGemmTileTraitsINSA_20SM90_TMA_LOAD_IM2COLENSA_14ComposedLayoutINSA_7SwizzleILi2ELi4ELi3EEENSA_18smem_ptr_flag_bitsILi8EEENSX_INSB_IJNSC_ILi8EEESG_EEENSB_IJSG_SD_EEEEEEEvEENS15_INSA_13SM90_TMA_LOADENS17_IS19_S1B_NSX_INSB_IJSG_S1C_EEENSB_IJSD_SG_EEEEEEEvEEEENS_8epilogue10collective18CollectiveEpilogueINS1P_23Sm100TmaWarpSpecializedILi1ELi1ELi32ELb0ELb0EEEJSI_NSB_IJNSX_ISG_SD_EES1U_EEESJ_NSB_IJNSB_IJllllEEESD_SY_EEESJ_S1X_NS1P_6fusion15FusionCallbacksIS1T_NS1Y_17LinearCombinationISJ_fSJ_fLNS_15FloatRoundStyleE2EEESI_S1V_JEEENSA_5SM1004TMEM4LOAD26SM100_TMEM_LOAD_16dp32b32xES16_S1G_NSA_39AutoVectorizingCopyWithAssumedAlignmentILi128EEENSA_21SM90_TMA_STORE_IM2COLES1G_S29_S29_EEEvvEEEEvNT_6ParamsE,"aw",@nobits
	.sectionflags	@""
	.align	16
	.zero		1024


//--------------------- .nv.shared.reserved.0     --------------------------
	.section	.nv.shared.reserved.0,"aw",@nobits
	.weak		__nv_reservedSMEM_offset_0_alias
	.size		__nv_reservedSMEM_offset_0_alias, 0, 64
	.other		__nv_reservedSMEM_offset_0_alias,@"STO_CUDA_RESERVED_SHARED STV_DEFAULT"
__nv_reservedSMEM_offset_0_alias:
	.zero		0
.nv.shared.reserved.0:
	.zero		64
	.weak		__nv_reservedSMEM_tcgen05_partition
	.type		__nv_reservedSMEM_tcgen05_partition,@object
	.size		__nv_reservedSMEM_tcgen05_partition,(.L_0 - __nv_reservedSMEM_tcgen05_partition)
__nv_reservedSMEM_tcgen05_partition:
	.zero		32
.L_0:


//--------------------- .nv.global                --------------------------
	.section	.nv.global,"aw",@nobits
.nv.global:
	.type		_ZN39_INTERNAL_0d8b9a23_4_k_cu_9a9a7b0d_31094cute1_E,@object
	.size		_ZN39_INTERNAL_0d8b9a23_4_k_cu_9a9a7b0d_31094cute1_E,(_ZN39_INTERNAL_0d8b9a23_4_k_cu_9a9a7b0d_31094cuda3std3__45__cpo6cbeginE - _ZN39_INTERNAL_0d8b9a23_4_k_cu_9a9a7b0d_31094cute1_E)
_ZN39_INTERNAL_0d8b9a23_4_k_cu_9a9a7b0d_31094cute1_E:
	.zero		1
	.type		_ZN39_INTERNAL_0d8b9a23_4_k_cu_9a9a7b0d_31094cuda3std3__45__cpo6cbeginE,@object
	.size		_ZN39_INTERNAL_0d8b9a23_4_k_cu_9a9a7b0d_31094cuda3std3__45__cpo6cbeginE,(_ZN39_INTERNAL_0d8b9a23_4_k_cu_9a9a7b0d_31094cuda3std3__48in_placeE - _ZN39_INTERNAL_0d8b9a23_4_k_cu_9a9a7b0d_31094cuda3std3__45__cpo6cbeginE)
_ZN39_INTERNAL_0d8b9a23_4_k_cu_9a9a7b0d_31094cuda3std3__45__cpo6cbeginE:
	.zero		1
	.type		_ZN39_INTERNAL_0d8b9a23_4_k_cu_9a9a7b0d_31094cuda3std3__48in_placeE,@object
	.size		_ZN39_INTERNAL_0d8b9a23_4_k_cu_9a9a7b0d_31094cuda3std3__48in_placeE,(_ZN39_INTERNAL_0d8b9a23_4_k_cu_9a9a7b0d_31094cuda3std6ranges3__45__cpo9iter_moveE - _ZN39_INTERNAL_0d8b9a23_4_k_cu_9a9a7b0d_31094cuda3std3__48in_placeE)
_ZN39_INTERNAL_0d8b9a23_4_k_cu_9a9a7b0d_31094cuda3std3__48in_placeE:
	.zero		1
	.type		_ZN39_INTERNAL_0d8b9a23_4_k_cu_9a9a7b0d_31094cuda3std6ranges3__45__cpo9iter_moveE,@object
	.size		_ZN39_INTERNAL_0d8b9a23_4_k_cu_9a9a7b0d_31094cuda3std6ranges3__45__cpo9iter_moveE,(_ZN39_INTERNAL_0d8b9a23_4_k_cu_9a9a7b0d_31094cuda3std3__45__cpo5beginE - _ZN39_INTERNAL_0d8b9a23_4_k_cu_9a9a7b0d_31094cuda3std6ranges3__45__cpo9iter_moveE)
_ZN39_INTERNAL_0d8b9a23_4_k_cu_9a9a7b0d_31094cuda3std6ranges3__45__cpo9iter_moveE:
	.zero		1
	.type		_ZN39_INTERNAL_0d8b9a23_4_k_cu_9a9a7b0d_31094cuda3std3__45__cpo5beginE,@object
	.size		_ZN39_INTERNAL_0d8b9a23_4_k_cu_9a9a7b0d_31094cuda3std3__45__cpo5beginE,(_ZN39_INTERNAL_0d8b9a23_4_k_cu_9a9a7b0d_31094cuda3std3__441_GLOBAL__N__0d8b9a23_4_k_cu_9a9a7b0d_31096ignoreE - _ZN39_INTERNAL_0d8b9a23_4_k_cu_9a9a7b0d_31094cuda3std3__45__cpo5beginE)
_ZN39_INTERNAL_0d8b9a23_4_k_cu_9a9a7b0d_31094cuda3std3__45__cpo5beginE:
	.zero		1
	.type		_ZN39_INTERNAL_0d8b9a23_4_k_cu_9a9a7b0d_31094cuda3std3__441_GLOBAL__N__0d8b9a23_4_k_cu_9a9a7b0d_31096ignoreE,@object
	.size		_ZN39_INTERNAL_0d8b9a23_4_k_cu_9a9a7b0d_31094cuda3std3__441_GLOBAL__N__0d8b9a23_4_k_cu_9a9a7b0d_31096ignoreE,(_ZN39_INTERNAL_0d8b9a23_4_k_cu_9a9a7b0d_31094cute7productE - _ZN39_INTERNAL_0d8b9a23_4_k_cu_9a9a7b0d_31094cuda3std3__441_GLOBAL__N__0d8b9a23_4_k_cu_9a9a7b0d_31096ignoreE)
_ZN39_INTERNAL_0d8b9a23_4_k_cu_9a9a7b0d_31094cuda3std3__441_GLOBAL__N__0d8b9a23_4_k_cu_9a9a7b0d_31096ignoreE:
	.zero		1
	.type		_ZN39_INTERNAL_0d8b9a23_4_k_cu_9a9a7b0d_31094cute7productE,@object
	.size		_ZN39_INTERNAL_0d8b9a23_4_k_cu_9a9a7b0d_31094cute7productE,(_ZN39_INTERNAL_0d8b9a23_4_k_cu_9a9a7b0d_31094cuda3std3__45__cpo3endE - _ZN39_INTERNAL_0d8b9a23_4_k_cu_9a9a7b0d_31094cute7productE)
_ZN39_INTERNAL_0d8b9a23_4_k_cu_9a9a7b0d_31094cute7productE:
	.zero		1
	.type		_ZN39_INTERNAL_0d8b9a23_4_k_cu_9a9a7b0d_31094cuda3std3__45__cpo3endE,@object
	.size		_ZN39_INTERNAL_0d8b9a23_4_k_cu_9a9a7b0d_31094cuda3std3__45__cpo3endE,(_ZN39_INTERNAL_0d8b9a23_4_k_cu_9a9a7b0d_31094cuda3std3__419piecewise_constructE - _ZN39_INTERNAL_0d8b9a23_4_k_cu_9a9a7b0d_31094cuda3std3__45__cpo3endE)
_ZN39_INTERNAL_0d8b9a23_4_k_cu_9a9a7b0d_31094cuda3std3__45__cpo3endE:
	.zero		1
	.type		_ZN39_INTERNAL_0d8b9a23_4_k_cu_9a9a7b0d_31094cuda3std3__419piecewise_constructE,@object
	.size		_ZN39_INTERNAL_0d8b9a23_4_k_cu_9a9a7b0d_31094cuda3std3__419piecewise_constructE,(_ZN39_INTERNAL_0d8b9a23_4_k_cu_9a9a7b0d_31094cuda3std3__45__cpo4cendE - _ZN39_INTERNAL_0d8b9a23_4_k_cu_9a9a7b0d_31094cuda3std3__419piecewise_constructE)
_ZN39_INTERNAL_0d8b9a23_4_k_cu_9a9a7b0d_31094cuda3std3__419piecewise_constructE:
	.zero		1
	.type		_ZN39_INTERNAL_0d8b9a23_4_k_cu_9a9a7b0d_31094cuda3std3__45__cpo4cendE,@object
	.size		_ZN39_INTERNAL_0d8b9a23_4_k_cu_9a9a7b0d_31094cuda3std3__45__cpo4cendE,(_ZN39_INTERNAL_0d8b9a23_4_k_cu_9a9a7b0d_31094cuda3std6ranges3__45__cpo4swapE - _ZN39_INTERNAL_0d8b9a23_4_k_cu_9a9a7b0d_31094cuda3std3__45__cpo4cendE)
_ZN39_INTERNAL_0d8b9a23_4_k_cu_9a9a7b0d_31094cuda3std3__45__cpo4cendE:
	.zero		1
	.type		_ZN39_INTERNAL_0d8b9a23_4_k_cu_9a9a7b0d_31094cuda3std6ranges3__45__cpo4swapE,@object
	.size		_ZN39_INTERNAL_0d8b9a23_4_k_cu_9a9a7b0d_31094cuda3std6ranges3__45__cpo4swapE,(.L_10 - _ZN39_INTERNAL_0d8b9a23_4_k_cu_9a9a7b0d_31094cuda3std6ranges3__45__cpo4swapE)
_ZN39_INTERNAL_0d8b9a23_4_k_cu_9a9a7b0d_31094cuda3std6ranges3__45__cpo4swapE:
	.zero		1
.L_10:


//--------------------- .nv.constant0._ZN7cutlass13device_kernelINS_4conv6kernel13ConvUniversalINS1_16ConvProblemShapeILNS1_8OperatorE1ELi3EEENS1_10collective14CollectiveConvINS1_47MainloopSm100TmaUmmaWarpSpecializedImplicitGemmILS5_1ELi27ELi3ELi1ELi2EN4cute5tupleIJNSA_1CILi1EEESD_SD_EEEEENSB_IJNSC_ILi64EEESG_NSB_IJSG_EEEEEENS_12float_e4m3_tESJ_NSA_8TiledMMAINSA_8MMA_AtomIJNSA_10MMA_TraitsINSA_19SM100_MMA_F8F6F4_SSEJSJ_SJ_fSG_SG_NSA_17integral_constantINSA_4UMMA5MajorELSQ_0EEENSO_ISQ_LSQ_1EEENSO_INSP_7ScaleInELST_0EEESU_EEEEEENSA_6LayoutISE_NSB_IJNSC_ILi0EEESY_SY_EEEEENSB_IJNSA_10UnderscoreES11_S11_EEEEENS7_6detail27Sm100ImplicitGemmTileTraitsINSA_20SM90_TMA_LOAD_IM2COLENSA_14ComposedLayoutINSA_7SwizzleILi2ELi4ELi3EEENSA_18smem_ptr_flag_bitsILi8EEENSX_INSB_IJNSC_ILi8EEESG_EEENSB_IJSG_SD_EEEEEEEvEENS15_INSA_13SM90_TMA_LOADENS17_IS19_S1B_NSX_INSB_IJSG_S1C_EEENSB_IJSD_SG_EEEEEEEvEEEENS_8epilogue10collective18CollectiveEpilogueINS1P_23Sm100TmaWarpSpecializedILi1ELi1ELi32ELb0ELb0EEEJSI_NSB_IJNSX_ISG_SD_EES1U_EEESJ_NSB_IJNSB_IJllllEEESD_SY_EEESJ_S1X_NS1P_6fusion15FusionCallbacksIS1T_NS1Y_17LinearCombinationISJ_fSJ_fLNS_15FloatRoundStyleE2EEESI_S1V_JEEENSA_5SM1004TMEM4LOAD26SM100_TMEM_LOAD_16dp32b32xES16_S1G_NSA_39AutoVectorizingCopyWithAssumedAlignmentILi128EEENSA_21SM90_TMA_STORE_IM2COLES1G_S29_S29_EEEvvEEEEvNT_6ParamsE --------------------------
	.section	.nv.constant0._ZN7cutlass13device_kernelINS_4conv6kernel13ConvUniversalINS1_16ConvProblemShapeILNS1_8OperatorE1ELi3EEENS1_10collective14CollectiveConvINS1_47MainloopSm100TmaUmmaWarpSpecializedImplicitGemmILS5_1ELi27ELi3ELi1ELi2EN4cute5tupleIJNSA_1CILi1EEESD_SD_EEEEENSB_IJNSC_ILi64EEESG_NSB_IJSG_EEEEEENS_12float_e4m3_tESJ_NSA_8TiledMMAINSA_8MMA_AtomIJNSA_10MMA_TraitsINSA_19SM100_MMA_F8F6F4_SSEJSJ_SJ_fSG_SG_NSA_17integral_constantINSA_4UMMA5MajorELSQ_0EEENSO_ISQ_LSQ_1EEENSO_INSP_7ScaleInELST_0EEESU_EEEEEENSA_6LayoutISE_NSB_IJNSC_ILi0EEESY_SY_EEEEENSB_IJNSA_10UnderscoreES11_S11_EEEEENS7_6detail27Sm100ImplicitGemmTileTraitsINSA_20SM90_TMA_LOAD_IM2COLENSA_14ComposedLayoutINSA_7SwizzleILi2ELi4ELi3EEENSA_18smem_ptr_flag_bitsILi8EEENSX_INSB_IJNSC_ILi8EEESG_EEENSB_IJSG_SD_EEEEEEEvEENS15_INSA_13SM90_TMA_LOADENS17_IS19_S1B_NSX_INSB_IJSG_S1C_EEENSB_IJSD_SG_EEEEEEEvEEEENS_8epilogue10collective18CollectiveEpilogueINS1P_23Sm100TmaWarpSpecializedILi1ELi1ELi32ELb0ELb0EEEJSI_NSB_IJNSX_ISG_SD_EES1U_EEESJ_NSB_IJNSB_IJllllEEESD_SY_EEESJ_S1X_NS1P_6fusion15FusionCallbacksIS1T_NS1Y_17LinearCombinationISJ_fSJ_fLNS_15FloatRoundStyleE2EEESI_S1V_JEEENSA_5SM1004TMEM4LOAD26SM100_TMEM_LOAD_16dp32b32xES16_S1G_NSA_39AutoVectorizingCopyWithAssumedAlignmentILi128EEENSA_21SM90_TMA_STORE_IM2COLES1G_S29_S29_EEEvvEEEEvNT_6ParamsE,"a",@progbits
	.sectionflags	@""
	.align	4
.nv.constant0._ZN7cutlass13device_kernelINS_4conv6kernel13ConvUniversalINS1_16ConvProblemShapeILNS1_8OperatorE1ELi3EEENS1_10collective14CollectiveConvINS1_47MainloopSm100TmaUmmaWarpSpecializedImplicitGemmILS5_1ELi27ELi3ELi1ELi2EN4cute5tupleIJNSA_1CILi1EEESD_SD_EEEEENSB_IJNSC_ILi64EEESG_NSB_IJSG_EEEEEENS_12float_e4m3_tESJ_NSA_8TiledMMAINSA_8MMA_AtomIJNSA_10MMA_TraitsINSA_19SM100_MMA_F8F6F4_SSEJSJ_SJ_fSG_SG_NSA_17integral_constantINSA_4UMMA5MajorELSQ_0EEENSO_ISQ_LSQ_1EEENSO_INSP_7ScaleInELST_0EEESU_EEEEEENSA_6LayoutISE_NSB_IJNSC_ILi0EEESY_SY_EEEEENSB_IJNSA_10UnderscoreES11_S11_EEEEENS7_6detail27Sm100ImplicitGemmTileTraitsINSA_20SM90_TMA_LOAD_IM2COLENSA_14ComposedLayoutINSA_7SwizzleILi2ELi4ELi3EEENSA_18smem_ptr_flag_bitsILi8EEENSX_INSB_IJNSC_ILi8EEESG_EEENSB_IJSG_SD_EEEEEEEvEENS15_INSA_13SM90_TMA_LOADENS17_IS19_S1B_NSX_INSB_IJSG_S1C_EEENSB_IJSD_SG_EEEEEEEvEEEENS_8epilogue10collective18CollectiveEpilogueINS1P_23Sm100TmaWarpSpecializedILi1ELi1ELi32ELb0ELb0EEEJSI_NSB_IJNSX_ISG_SD_EES1U_EEESJ_NSB_IJNSB_IJllllEEESD_SY_EEESJ_S1X_NS1P_6fusion15FusionCallbacksIS1T_NS1Y_17LinearCombinationISJ_fSJ_fLNS_15FloatRoundStyleE2EEESI_S1V_JEEENSA_5SM1004TMEM4LOAD26SM100_TMEM_LOAD_16dp32b32xES16_S1G_NSA_39AutoVectorizingCopyWithAssumedAlignmentILi128EEENSA_21SM90_TMA_STORE_IM2COLES1G_S29_S29_EEEvvEEEEvNT_6ParamsE:
	.zero		3200


//--------------------- SYMBOLS --------------------------

	.type		.nv.reservedSmem.offset0,@object
	.size		.nv.reservedSmem.offset0,0x4
	.type		.nv.reservedSmem.cap,@object
	.size		.nv.reservedSmem.cap,0x4
	.type		__assertfail,@function
